//
// Generated by NVIDIA NVVM Compiler
//
// Compiler Build ID: CL-36424714
// Cuda compilation tools, release 13.0, V13.0.88
// Based on NVVM 20.0.0
//

.version 9.0
.target sm_100
.address_size 64

	// .globl	_Z13cudaMatrixAddPfS_S_ii

.visible .entry _Z13cudaMatrixAddPfS_S_ii(
	.param .u64 .ptr .align 1 _Z13cudaMatrixAddPfS_S_ii_param_0,
	.param .u64 .ptr .align 1 _Z13cudaMatrixAddPfS_S_ii_param_1,
	.param .u64 .ptr .align 1 _Z13cudaMatrixAddPfS_S_ii_param_2,
	.param .u32 _Z13cudaMatrixAddPfS_S_ii_param_3,
	.param .u32 _Z13cudaMatrixAddPfS_S_ii_param_4
)
{
	.reg .b32 	%r<5>;
	.reg .b32 	%f<4>;
	.reg .b64 	%rd<14>;

	ld.param.u64 	%rd1, [_Z13cudaMatrixAddPfS_S_ii_param_0];
	ld.param.u64 	%rd2, [_Z13cudaMatrixAddPfS_S_ii_param_1];
	ld.param.u64 	%rd3, [_Z13cudaMatrixAddPfS_S_ii_param_2];
	ld.param.u32 	%r1, [_Z13cudaMatrixAddPfS_S_ii_param_4];
	cvta.to.global.u64 	%rd4, %rd3;
	cvta.to.global.u64 	%rd5, %rd2;
	cvta.to.global.u64 	%rd6, %rd1;
	mov.u32 	%r2, %ctaid.x;
	mov.u32 	%r3, %tid.x;
	mul.lo.s32 	%r4, %r1, %r2;
	cvt.s64.s32 	%rd7, %r4;
	cvt.u64.u32 	%rd8, %r3;
	add.s64 	%rd9, %rd7, %rd8;
	shl.b64 	%rd10, %rd9, 2;
	add.s64 	%rd11, %rd6, %rd10;
	ld.global.f32 	%f1, [%rd11];
	add.s64 	%rd12, %rd5, %rd10;
	ld.global.f32 	%f2, [%rd12];
	add.f32 	%f3, %f1, %f2;
	add.s64 	%rd13, %rd4, %rd10;
	st.global.f32 	[%rd13], %f3;
	ret;

}
	// .globl	_Z14cudaMatrixMultPfS_S_i
.visible .entry _Z14cudaMatrixMultPfS_S_i(
	.param .u64 .ptr .align 1 _Z14cudaMatrixMultPfS_S_i_param_0,
	.param .u64 .ptr .align 1 _Z14cudaMatrixMultPfS_S_i_param_1,
	.param .u64 .ptr .align 1 _Z14cudaMatrixMultPfS_S_i_param_2,
	.param .u32 _Z14cudaMatrixMultPfS_S_i_param_3
)
{
	.reg .pred 	%p<10>;
	.reg .b32 	%r<65>;
	.reg .b32 	%f<46>;
	.reg .b64 	%rd<64>;

	ld.param.u64 	%rd12, [_Z14cudaMatrixMultPfS_S_i_param_0];
	ld.param.u64 	%rd13, [_Z14cudaMatrixMultPfS_S_i_param_1];
	ld.param.u64 	%rd14, [_Z14cudaMatrixMultPfS_S_i_param_2];
	ld.param.u32 	%r34, [_Z14cudaMatrixMultPfS_S_i_param_3];
	cvta.to.global.u64 	%rd1, %rd13;
	cvta.to.global.u64 	%rd2, %rd12;
	cvta.to.global.u64 	%rd15, %rd14;
	mov.u32 	%r35, %ctaid.x;
	mov.u32 	%r36, %tid.x;
	mul.lo.s32 	%r37, %r34, %r35;
	cvt.s64.s32 	%rd3, %r37;
	cvt.u64.u32 	%rd4, %r36;
	add.s64 	%rd16, %rd3, %rd4;
	shl.b64 	%rd17, %rd16, 2;
	add.s64 	%rd5, %rd15, %rd17;
	mov.b32 	%r38, 0;
	st.global.u32 	[%rd5], %r38;
	setp.lt.s32 	%p1, %r34, 1;
	@%p1 bra 	$L__BB1_12;
	and.b32  	%r1, %r34, 7;
	setp.lt.u32 	%p2, %r34, 8;
	mov.b32 	%r63, 0;
	@%p2 bra 	$L__BB1_4;
	cvt.u32.u64 	%r40, %rd4;
	and.b32  	%r63, %r34, 2147483640;
	neg.s32 	%r61, %r63;
	add.s32 	%r60, %r40, %r34;
	shl.b32 	%r5, %r34, 3;
	shl.b32 	%r41, %r34, 1;
	add.s32 	%r59, %r40, %r41;
	mad.lo.s32 	%r58, %r34, 3, %r40;
	shl.b32 	%r42, %r34, 2;
	add.s32 	%r57, %r40, %r42;
	mad.lo.s32 	%r56, %r34, 5, %r40;
	mad.lo.s32 	%r55, %r34, 6, %r40;
	mad.lo.s32 	%r54, %r34, 7, %r40;
	shl.b64 	%rd18, %rd4, 2;
	add.s64 	%rd63, %rd1, %rd18;
	shl.b64 	%rd19, %rd3, 2;
	add.s64 	%rd20, %rd19, %rd2;
	add.s64 	%rd62, %rd20, 16;
$L__BB1_3:
	.pragma "nounroll";
	ld.global.f32 	%f1, [%rd62+-16];
	ld.global.f32 	%f2, [%rd63];
	mul.f32 	%f3, %f1, %f2;
	st.global.f32 	[%rd5], %f3;
	ld.global.f32 	%f4, [%rd62+-12];
	mul.wide.u32 	%rd21, %r60, 4;
	add.s64 	%rd22, %rd1, %rd21;
	ld.global.f32 	%f5, [%rd22];
	mul.f32 	%f6, %f4, %f5;
	st.global.f32 	[%rd5], %f6;
	ld.global.f32 	%f7, [%rd62+-8];
	mul.wide.u32 	%rd23, %r59, 4;
	add.s64 	%rd24, %rd1, %rd23;
	ld.global.f32 	%f8, [%rd24];
	mul.f32 	%f9, %f7, %f8;
	st.global.f32 	[%rd5], %f9;
	ld.global.f32 	%f10, [%rd62+-4];
	mul.wide.u32 	%rd25, %r58, 4;
	add.s64 	%rd26, %rd1, %rd25;
	ld.global.f32 	%f11, [%rd26];
	mul.f32 	%f12, %f10, %f11;
	st.global.f32 	[%rd5], %f12;
	ld.global.f32 	%f13, [%rd62];
	mul.wide.u32 	%rd27, %r57, 4;
	add.s64 	%rd28, %rd1, %rd27;
	ld.global.f32 	%f14, [%rd28];
	mul.f32 	%f15, %f13, %f14;
	st.global.f32 	[%rd5], %f15;
	ld.global.f32 	%f16, [%rd62+4];
	mul.wide.u32 	%rd29, %r56, 4;
	add.s64 	%rd30, %rd1, %rd29;
	ld.global.f32 	%f17, [%rd30];
	mul.f32 	%f18, %f16, %f17;
	st.global.f32 	[%rd5], %f18;
	ld.global.f32 	%f19, [%rd62+8];
	mul.wide.u32 	%rd31, %r55, 4;
	add.s64 	%rd32, %rd1, %rd31;
	ld.global.f32 	%f20, [%rd32];
	mul.f32 	%f21, %f19, %f20;
	st.global.f32 	[%rd5], %f21;
	ld.global.f32 	%f22, [%rd62+12];
	mul.wide.u32 	%rd33, %r54, 4;
	add.s64 	%rd34, %rd1, %rd33;
	ld.global.f32 	%f23, [%rd34];
	mul.f32 	%f24, %f22, %f23;
	st.global.f32 	[%rd5], %f24;
	add.s32 	%r61, %r61, 8;
	add.s32 	%r60, %r60, %r5;
	add.s32 	%r59, %r59, %r5;
	add.s32 	%r58, %r58, %r5;
	add.s32 	%r57, %r57, %r5;
	add.s32 	%r56, %r56, %r5;
	add.s32 	%r55, %r55, %r5;
	add.s32 	%r54, %r54, %r5;
	mul.wide.u32 	%rd35, %r5, 4;
	add.s64 	%rd63, %rd63, %rd35;
	add.s64 	%rd62, %rd62, 32;
	setp.ne.s32 	%p3, %r61, 0;
	@%p3 bra 	$L__BB1_3;
$L__BB1_4:
	setp.eq.s32 	%p4, %r1, 0;
	@%p4 bra 	$L__BB1_12;
	and.b32  	%r29, %r34, 3;
	setp.lt.u32 	%p5, %r1, 4;
	@%p5 bra 	$L__BB1_7;
	cvt.u32.u64 	%r43, %rd4;
	cvt.u64.u32 	%rd36, %r63;
	add.s64 	%rd37, %rd36, %rd3;
	shl.b64 	%rd38, %rd37, 2;
	add.s64 	%rd39, %rd2, %rd38;
	ld.global.f32 	%f25, [%rd39];
	mad.lo.s32 	%r44, %r63, %r34, %r43;
	mul.wide.u32 	%rd40, %r44, 4;
	add.s64 	%rd41, %rd1, %rd40;
	ld.global.f32 	%f26, [%rd41];
	mul.f32 	%f27, %f25, %f26;
	st.global.f32 	[%rd5], %f27;
	ld.global.f32 	%f28, [%rd39+4];
	add.s32 	%r45, %r44, %r34;
	mul.wide.u32 	%rd42, %r45, 4;
	add.s64 	%rd43, %rd1, %rd42;
	ld.global.f32 	%f29, [%rd43];
	mul.f32 	%f30, %f28, %f29;
	st.global.f32 	[%rd5], %f30;
	ld.global.f32 	%f31, [%rd39+8];
	add.s32 	%r46, %r45, %r34;
	mul.wide.u32 	%rd44, %r46, 4;
	add.s64 	%rd45, %rd1, %rd44;
	ld.global.f32 	%f32, [%rd45];
	mul.f32 	%f33, %f31, %f32;
	st.global.f32 	[%rd5], %f33;
	ld.global.f32 	%f34, [%rd39+12];
	add.s32 	%r47, %r46, %r34;
	mul.wide.u32 	%rd46, %r47, 4;
	add.s64 	%rd47, %rd1, %rd46;
	ld.global.f32 	%f35, [%rd47];
	mul.f32 	%f36, %f34, %f35;
	st.global.f32 	[%rd5], %f36;
	add.s32 	%r63, %r63, 4;
$L__BB1_7:
	setp.eq.s32 	%p6, %r29, 0;
	@%p6 bra 	$L__BB1_12;
	setp.eq.s32 	%p7, %r29, 1;
	@%p7 bra 	$L__BB1_10;
	cvt.u32.u64 	%r48, %rd4;
	cvt.u64.u32 	%rd48, %r63;
	add.s64 	%rd49, %rd48, %rd3;
	shl.b64 	%rd50, %rd49, 2;
	add.s64 	%rd51, %rd2, %rd50;
	ld.global.f32 	%f37, [%rd51];
	mad.lo.s32 	%r49, %r63, %r34, %r48;
	mul.wide.u32 	%rd52, %r49, 4;
	add.s64 	%rd53, %rd1, %rd52;
	ld.global.f32 	%f38, [%rd53];
	mul.f32 	%f39, %f37, %f38;
	st.global.f32 	[%rd5], %f39;
	ld.global.f32 	%f40, [%rd51+4];
	add.s32 	%r50, %r49, %r34;
	mul.wide.u32 	%rd54, %r50, 4;
	add.s64 	%rd55, %rd1, %rd54;
	ld.global.f32 	%f41, [%rd55];
	mul.f32 	%f42, %f40, %f41;
	st.global.f32 	[%rd5], %f42;
	add.s32 	%r63, %r63, 2;
$L__BB1_10:
	and.b32  	%r51, %r34, 1;
	setp.eq.b32 	%p8, %r51, 1;
	not.pred 	%p9, %p8;
	@%p9 bra 	$L__BB1_12;
	cvt.u32.u64 	%r52, %rd4;
	cvt.u64.u32 	%rd56, %r63;
	add.s64 	%rd57, %rd56, %rd3;
	shl.b64 	%rd58, %rd57, 2;
	add.s64 	%rd59, %rd2, %rd58;
	ld.global.f32 	%f43, [%rd59];
	mad.lo.s32 	%r53, %r63, %r34, %r52;
	mul.wide.u32 	%rd60, %r53, 4;
	add.s64 	%rd61, %rd1, %rd60;
	ld.global.f32 	%f44, [%rd61];
	mul.f32 	%f45, %f43, %f44;
	st.global.f32 	[%rd5], %f45;
$L__BB1_12:
	ret;

}
	// .globl	_Z15cudaMatrixMult2PfS_S_ii
.visible .entry _Z15cudaMatrixMult2PfS_S_ii(
	.param .u64 .ptr .align 1 _Z15cudaMatrixMult2PfS_S_ii_param_0,
	.param .u64 .ptr .align 1 _Z15cudaMatrixMult2PfS_S_ii_param_1,
	.param .u64 .ptr .align 1 _Z15cudaMatrixMult2PfS_S_ii_param_2,
	.param .u32 _Z15cudaMatrixMult2PfS_S_ii_param_3,
	.param .u32 _Z15cudaMatrixMult2PfS_S_ii_param_4
)
{
	.reg .pred 	%p<13>;
	.reg .b32 	%r<40>;
	.reg .b32 	%f<68>;
	.reg .b64 	%rd<53>;

	ld.param.u64 	%rd7, [_Z15cudaMatrixMult2PfS_S_ii_param_0];
	ld.param.u64 	%rd8, [_Z15cudaMatrixMult2PfS_S_ii_param_1];
	ld.param.u64 	%rd6, [_Z15cudaMatrixMult2PfS_S_ii_param_2];
	ld.param.u32 	%r18, [_Z15cudaMatrixMult2PfS_S_ii_param_3];
	ld.param.u32 	%r19, [_Z15cudaMatrixMult2PfS_S_ii_param_4];
	cvta.to.global.u64 	%rd1, %rd8;
	cvta.to.global.u64 	%rd2, %rd7;
	mov.u32 	%r20, %ctaid.y;
	mov.u32 	%r21, %ntid.y;
	mov.u32 	%r22, %tid.y;
	mad.lo.s32 	%r1, %r20, %r21, %r22;
	mov.u32 	%r23, %ctaid.x;
	mov.u32 	%r24, %ntid.x;
	mov.u32 	%r25, %tid.x;
	mad.lo.s32 	%r2, %r23, %r24, %r25;
	setp.ge.s32 	%p1, %r1, %r18;
	setp.ge.s32 	%p2, %r2, %r19;
	or.pred  	%p3, %p1, %p2;
	@%p3 bra 	$L__BB2_14;
	setp.lt.s32 	%p4, %r19, 1;
	mov.f32 	%f67, 0f00000000;
	@%p4 bra 	$L__BB2_13;
	mul.lo.s32 	%r3, %r19, %r1;
	and.b32  	%r4, %r19, 7;
	setp.lt.u32 	%p5, %r19, 8;
	mov.f32 	%f67, 0f00000000;
	mov.b32 	%r38, 0;
	@%p5 bra 	$L__BB2_5;
	and.b32  	%r38, %r19, 2147483640;
	neg.s32 	%r36, %r38;
	shl.b32 	%r7, %r18, 3;
	mul.wide.u32 	%rd9, %r3, 4;
	add.s64 	%rd10, %rd9, %rd2;
	add.s64 	%rd52, %rd10, 16;
	mov.f32 	%f67, 0f00000000;
	mul.wide.s32 	%rd13, %r18, 4;
	mov.u32 	%r35, %r2;
$L__BB2_4:
	.pragma "nounroll";
	ld.global.f32 	%f17, [%rd52+-16];
	mul.wide.s32 	%rd11, %r35, 4;
	add.s64 	%rd12, %rd1, %rd11;
	ld.global.f32 	%f18, [%rd12];
	fma.rn.f32 	%f19, %f17, %f18, %f67;
	ld.global.f32 	%f20, [%rd52+-12];
	add.s64 	%rd14, %rd12, %rd13;
	ld.global.f32 	%f21, [%rd14];
	fma.rn.f32 	%f22, %f20, %f21, %f19;
	ld.global.f32 	%f23, [%rd52+-8];
	add.s64 	%rd15, %rd14, %rd13;
	ld.global.f32 	%f24, [%rd15];
	fma.rn.f32 	%f25, %f23, %f24, %f22;
	ld.global.f32 	%f26, [%rd52+-4];
	add.s64 	%rd16, %rd15, %rd13;
	ld.global.f32 	%f27, [%rd16];
	fma.rn.f32 	%f28, %f26, %f27, %f25;
	ld.global.f32 	%f29, [%rd52];
	add.s64 	%rd17, %rd16, %rd13;
	ld.global.f32 	%f30, [%rd17];
	fma.rn.f32 	%f31, %f29, %f30, %f28;
	ld.global.f32 	%f32, [%rd52+4];
	add.s64 	%rd18, %rd17, %rd13;
	ld.global.f32 	%f33, [%rd18];
	fma.rn.f32 	%f34, %f32, %f33, %f31;
	ld.global.f32 	%f35, [%rd52+8];
	add.s64 	%rd19, %rd18, %rd13;
	ld.global.f32 	%f36, [%rd19];
	fma.rn.f32 	%f37, %f35, %f36, %f34;
	ld.global.f32 	%f38, [%rd52+12];
	add.s64 	%rd20, %rd19, %rd13;
	ld.global.f32 	%f39, [%rd20];
	fma.rn.f32 	%f67, %f38, %f39, %f37;
	add.s32 	%r36, %r36, 8;
	add.s32 	%r35, %r35, %r7;
	add.s64 	%rd52, %rd52, 32;
	setp.ne.s32 	%p6, %r36, 0;
	@%p6 bra 	$L__BB2_4;
$L__BB2_5:
	setp.eq.s32 	%p7, %r4, 0;
	@%p7 bra 	$L__BB2_13;
	and.b32  	%r13, %r19, 3;
	setp.lt.u32 	%p8, %r4, 4;
	@%p8 bra 	$L__BB2_8;
	add.s32 	%r27, %r38, %r3;
	mul.wide.u32 	%rd21, %r27, 4;
	add.s64 	%rd22, %rd2, %rd21;
	ld.global.f32 	%f41, [%rd22];
	mad.lo.s32 	%r28, %r38, %r18, %r2;
	mul.wide.s32 	%rd23, %r28, 4;
	add.s64 	%rd24, %rd1, %rd23;
	ld.global.f32 	%f42, [%rd24];
	fma.rn.f32 	%f43, %f41, %f42, %f67;
	cvt.u64.u32 	%rd25, %r3;
	cvt.u64.u32 	%rd26, %r38;
	add.s64 	%rd27, %rd26, %rd25;
	shl.b64 	%rd28, %rd27, 2;
	add.s64 	%rd29, %rd2, %rd28;
	ld.global.f32 	%f44, [%rd29+4];
	mul.wide.s32 	%rd30, %r18, 4;
	add.s64 	%rd31, %rd24, %rd30;
	ld.global.f32 	%f45, [%rd31];
	fma.rn.f32 	%f46, %f44, %f45, %f43;
	ld.global.f32 	%f47, [%rd29+8];
	add.s64 	%rd32, %rd31, %rd30;
	ld.global.f32 	%f48, [%rd32];
	fma.rn.f32 	%f49, %f47, %f48, %f46;
	ld.global.f32 	%f50, [%rd29+12];
	add.s64 	%rd33, %rd32, %rd30;
	ld.global.f32 	%f51, [%rd33];
	fma.rn.f32 	%f67, %f50, %f51, %f49;
	add.s32 	%r38, %r38, 4;
$L__BB2_8:
	setp.eq.s32 	%p9, %r13, 0;
	@%p9 bra 	$L__BB2_13;
	setp.eq.s32 	%p10, %r13, 1;
	@%p10 bra 	$L__BB2_11;
	add.s32 	%r29, %r38, %r3;
	mul.wide.u32 	%rd34, %r29, 4;
	add.s64 	%rd35, %rd2, %rd34;
	ld.global.f32 	%f53, [%rd35];
	mad.lo.s32 	%r30, %r38, %r18, %r2;
	mul.wide.s32 	%rd36, %r30, 4;
	add.s64 	%rd37, %rd1, %rd36;
	ld.global.f32 	%f54, [%rd37];
	fma.rn.f32 	%f55, %f53, %f54, %f67;
	cvt.u64.u32 	%rd38, %r3;
	cvt.u64.u32 	%rd39, %r38;
	add.s64 	%rd40, %rd39, %rd38;
	shl.b64 	%rd41, %rd40, 2;
	add.s64 	%rd42, %rd2, %rd41;
	ld.global.f32 	%f56, [%rd42+4];
	mul.wide.s32 	%rd43, %r18, 4;
	add.s64 	%rd44, %rd37, %rd43;
	ld.global.f32 	%f57, [%rd44];
	fma.rn.f32 	%f67, %f56, %f57, %f55;
	add.s32 	%r38, %r38, 2;
$L__BB2_11:
	and.b32  	%r31, %r19, 1;
	setp.eq.b32 	%p11, %r31, 1;
	not.pred 	%p12, %p11;
	@%p12 bra 	$L__BB2_13;
	add.s32 	%r32, %r38, %r3;
	mul.wide.u32 	%rd45, %r32, 4;
	add.s64 	%rd46, %rd2, %rd45;
	ld.global.f32 	%f58, [%rd46];
	mad.lo.s32 	%r33, %r38, %r18, %r2;
	mul.wide.s32 	%rd47, %r33, 4;
	add.s64 	%rd48, %rd1, %rd47;
	ld.global.f32 	%f59, [%rd48];
	fma.rn.f32 	%f67, %f58, %f59, %f67;
$L__BB2_13:
	mad.lo.s32 	%r34, %r18, %r1, %r2;
	cvta.to.global.u64 	%rd49, %rd6;
	mul.wide.s32 	%rd50, %r34, 4;
	add.s64 	%rd51, %rd49, %rd50;
	st.global.f32 	[%rd51], %f67;
$L__BB2_14:
	ret;

}
	// .globl	_Z10cudaConv2DPfS_S_ii
.visible .entry _Z10cudaConv2DPfS_S_ii(
	.param .u64 .ptr .align 1 _Z10cudaConv2DPfS_S_ii_param_0,
	.param .u64 .ptr .align 1 _Z10cudaConv2DPfS_S_ii_param_1,
	.param .u64 .ptr .align 1 _Z10cudaConv2DPfS_S_ii_param_2,
	.param .u32 _Z10cudaConv2DPfS_S_ii_param_3,
	.param .u32 _Z10cudaConv2DPfS_S_ii_param_4
)
{
	.reg .pred 	%p<10>;
	.reg .b32 	%r<37>;
	.reg .b32 	%f<71>;
	.reg .b64 	%rd<51>;

	ld.param.u64 	%rd12, [_Z10cudaConv2DPfS_S_ii_param_0];
	ld.param.u64 	%rd13, [_Z10cudaConv2DPfS_S_ii_param_1];
	ld.param.u64 	%rd11, [_Z10cudaConv2DPfS_S_ii_param_2];
	ld.param.u32 	%r19, [_Z10cudaConv2DPfS_S_ii_param_3];
	ld.param.u32 	%r20, [_Z10cudaConv2DPfS_S_ii_param_4];
	cvta.to.global.u64 	%rd1, %rd13;
	cvta.to.global.u64 	%rd2, %rd12;
	mov.u32 	%r1, %ctaid.x;
	mov.u32 	%r2, %ctaid.y;
	mov.u32 	%r3, %ctaid.z;
	setp.lt.s32 	%p1, %r20, 1;
	mov.f32 	%f69, 0f00000000;
	@%p1 bra 	$L__BB3_14;
	mul.lo.s32 	%r22, %r20, %r3;
	mul.lo.s32 	%r4, %r22, %r20;
	and.b32  	%r5, %r20, 7;
	and.b32  	%r6, %r20, 3;
	and.b32  	%r7, %r20, 2147483640;
	and.b32  	%r8, %r20, 1;
	neg.s32 	%r9, %r7;
	mov.f32 	%f69, 0f00000000;
	mov.b32 	%r32, 0;
	cvt.u64.u32 	%rd15, %r2;
$L__BB3_2:
	setp.lt.u32 	%p2, %r20, 8;
	add.s32 	%r24, %r32, %r1;
	mul.lo.s32 	%r25, %r24, %r19;
	cvt.s64.s32 	%rd14, %r25;
	add.s64 	%rd3, %rd14, %rd15;
	mad.lo.s32 	%r26, %r32, %r20, %r4;
	cvt.u64.u32 	%rd4, %r26;
	mov.b32 	%r35, 0;
	@%p2 bra 	$L__BB3_5;
	shl.b64 	%rd16, %rd3, 2;
	add.s64 	%rd17, %rd2, %rd16;
	add.s64 	%rd50, %rd17, 16;
	shl.b64 	%rd18, %rd4, 2;
	add.s64 	%rd19, %rd1, %rd18;
	add.s64 	%rd49, %rd19, 16;
	mov.u32 	%r33, %r9;
$L__BB3_4:
	.pragma "nounroll";
	ld.global.f32 	%f18, [%rd50+-16];
	ld.global.f32 	%f19, [%rd49+-16];
	fma.rn.f32 	%f20, %f18, %f19, %f69;
	ld.global.f32 	%f21, [%rd50+-12];
	ld.global.f32 	%f22, [%rd49+-12];
	fma.rn.f32 	%f23, %f21, %f22, %f20;
	ld.global.f32 	%f24, [%rd50+-8];
	ld.global.f32 	%f25, [%rd49+-8];
	fma.rn.f32 	%f26, %f24, %f25, %f23;
	ld.global.f32 	%f27, [%rd50+-4];
	ld.global.f32 	%f28, [%rd49+-4];
	fma.rn.f32 	%f29, %f27, %f28, %f26;
	ld.global.f32 	%f30, [%rd50];
	ld.global.f32 	%f31, [%rd49];
	fma.rn.f32 	%f32, %f30, %f31, %f29;
	ld.global.f32 	%f33, [%rd50+4];
	ld.global.f32 	%f34, [%rd49+4];
	fma.rn.f32 	%f35, %f33, %f34, %f32;
	ld.global.f32 	%f36, [%rd50+8];
	ld.global.f32 	%f37, [%rd49+8];
	fma.rn.f32 	%f38, %f36, %f37, %f35;
	ld.global.f32 	%f39, [%rd50+12];
	ld.global.f32 	%f40, [%rd49+12];
	fma.rn.f32 	%f69, %f39, %f40, %f38;
	add.s32 	%r33, %r33, 8;
	add.s64 	%rd50, %rd50, 32;
	add.s64 	%rd49, %rd49, 32;
	setp.ne.s32 	%p3, %r33, 0;
	mov.u32 	%r35, %r7;
	@%p3 bra 	$L__BB3_4;
$L__BB3_5:
	setp.eq.s32 	%p4, %r5, 0;
	@%p4 bra 	$L__BB3_13;
	add.s32 	%r27, %r5, -1;
	setp.lt.u32 	%p5, %r27, 3;
	@%p5 bra 	$L__BB3_8;
	cvt.u64.u32 	%rd20, %r35;
	add.s64 	%rd21, %rd3, %rd20;
	shl.b64 	%rd22, %rd21, 2;
	add.s64 	%rd23, %rd2, %rd22;
	ld.global.f32 	%f42, [%rd23];
	add.s64 	%rd24, %rd4, %rd20;
	shl.b64 	%rd25, %rd24, 2;
	add.s64 	%rd26, %rd1, %rd25;
	ld.global.f32 	%f43, [%rd26];
	fma.rn.f32 	%f44, %f42, %f43, %f69;
	ld.global.f32 	%f45, [%rd23+4];
	ld.global.f32 	%f46, [%rd26+4];
	fma.rn.f32 	%f47, %f45, %f46, %f44;
	ld.global.f32 	%f48, [%rd23+8];
	ld.global.f32 	%f49, [%rd26+8];
	fma.rn.f32 	%f50, %f48, %f49, %f47;
	ld.global.f32 	%f51, [%rd23+12];
	ld.global.f32 	%f52, [%rd26+12];
	fma.rn.f32 	%f69, %f51, %f52, %f50;
	add.s32 	%r35, %r35, 4;
$L__BB3_8:
	setp.eq.s32 	%p6, %r6, 0;
	@%p6 bra 	$L__BB3_13;
	setp.eq.s32 	%p7, %r6, 1;
	@%p7 bra 	$L__BB3_11;
	cvt.u64.u32 	%rd27, %r35;
	add.s64 	%rd28, %rd3, %rd27;
	shl.b64 	%rd29, %rd28, 2;
	add.s64 	%rd30, %rd2, %rd29;
	ld.global.f32 	%f54, [%rd30];
	add.s64 	%rd31, %rd4, %rd27;
	shl.b64 	%rd32, %rd31, 2;
	add.s64 	%rd33, %rd1, %rd32;
	ld.global.f32 	%f55, [%rd33];
	fma.rn.f32 	%f56, %f54, %f55, %f69;
	ld.global.f32 	%f57, [%rd30+4];
	ld.global.f32 	%f58, [%rd33+4];
	fma.rn.f32 	%f69, %f57, %f58, %f56;
	add.s32 	%r35, %r35, 2;
$L__BB3_11:
	setp.eq.s32 	%p8, %r8, 0;
	@%p8 bra 	$L__BB3_13;
	cvt.u64.u32 	%rd34, %r35;
	add.s64 	%rd35, %rd3, %rd34;
	shl.b64 	%rd36, %rd35, 2;
	add.s64 	%rd37, %rd2, %rd36;
	ld.global.f32 	%f59, [%rd37];
	add.s64 	%rd38, %rd4, %rd34;
	shl.b64 	%rd39, %rd38, 2;
	add.s64 	%rd40, %rd1, %rd39;
	ld.global.f32 	%f60, [%rd40];
	fma.rn.f32 	%f69, %f59, %f60, %f69;
$L__BB3_13:
	add.s32 	%r32, %r32, 1;
	setp.ne.s32 	%p9, %r32, %r20;
	@%p9 bra 	$L__BB3_2;
$L__BB3_14:
	cvta.to.global.u64 	%rd41, %rd11;
	sub.s32 	%r28, %r19, %r20;
	mad.lo.s32 	%r29, %r1, %r28, %r1;
	cvt.s64.s32 	%rd42, %r29;
	cvt.u64.u32 	%rd43, %r2;
	add.s64 	%rd44, %rd42, %rd43;
	mul.lo.s32 	%r30, %r20, %r3;
	mul.lo.s32 	%r31, %r30, %r20;
	cvt.s64.s32 	%rd45, %r31;
	add.s64 	%rd46, %rd44, %rd45;
	shl.b64 	%rd47, %rd46, 2;
	add.s64 	%rd48, %rd41, %rd47;
	st.global.f32 	[%rd48], %f69;
	ret;

}
	// .globl	_Z11cudasubsampPfS_iii
.visible .entry _Z11cudasubsampPfS_iii(
	.param .u64 .ptr .align 1 _Z11cudasubsampPfS_iii_param_0,
	.param .u64 .ptr .align 1 _Z11cudasubsampPfS_iii_param_1,
	.param .u32 _Z11cudasubsampPfS_iii_param_2,
	.param .u32 _Z11cudasubsampPfS_iii_param_3,
	.param .u32 _Z11cudasubsampPfS_iii_param_4
)
{
	.reg .pred 	%p<5>;
	.reg .b32 	%r<20>;
	.reg .b32 	%f<27>;
	.reg .b64 	%rd<19>;

	ld.param.u64 	%rd4, [_Z11cudasubsampPfS_iii_param_0];
	ld.param.u64 	%rd5, [_Z11cudasubsampPfS_iii_param_1];
	ld.param.u32 	%r7, [_Z11cudasubsampPfS_iii_param_3];
	ld.param.u32 	%r8, [_Z11cudasubsampPfS_iii_param_4];
	mov.u32 	%r18, %ctaid.x;
	mov.u32 	%r2, %ctaid.y;
	mov.u32 	%r3, %ctaid.z;
	setp.gt.u32 	%p1, %r18, 1;
	mov.f32 	%f26, 0f00000000;
	@%p1 bra 	$L__BB4_4;
	shl.b32 	%r9, %r3, 1;
	mul.lo.s32 	%r4, %r7, %r7;
	mul.lo.s32 	%r10, %r2, %r7;
	shl.b32 	%r11, %r10, 1;
	cvt.s64.s32 	%rd1, %r11;
	cvt.u64.u32 	%rd2, %r9;
	cvta.to.global.u64 	%rd3, %rd4;
	mov.f32 	%f25, 0f00000000;
$L__BB4_2:
	mul.lo.s32 	%r13, %r4, %r18;
	cvt.s64.s32 	%rd6, %r13;
	add.s64 	%rd7, %rd6, %rd1;
	add.s64 	%rd8, %rd7, %rd2;
	shl.b64 	%rd9, %rd8, 2;
	add.s64 	%rd10, %rd3, %rd9;
	ld.global.f32 	%f7, [%rd10];
	add.f32 	%f8, %f25, %f7;
	ld.global.f32 	%f9, [%rd10+4];
	add.f32 	%f25, %f8, %f9;
	setp.eq.s32 	%p2, %r18, 0;
	mov.b32 	%r18, 1;
	@%p2 bra 	$L__BB4_2;
	mul.f32 	%f26, %f25, 0f3E800000;
	mov.b32 	%r18, 2;
$L__BB4_4:
	cvta.to.global.u64 	%rd11, %rd5;
	abs.f32 	%f10, %f26;
	mul.f32 	%f11, %f10, 0f4038AA3B;
	ex2.approx.ftz.f32 	%f12, %f11;
	add.f32 	%f13, %f12, 0f3F800000;
	rcp.approx.ftz.f32 	%f14, %f13;
	fma.rn.f32 	%f15, %f14, 0fC0000000, 0f3F800000;
	setp.ge.f32 	%p3, %f10, 0f41102CB4;
	selp.f32 	%f16, 0f3F800000, %f15, %p3;
	copysign.f32 	%f17, %f26, %f16;
	mul.f32 	%f18, %f26, %f26;
	fma.rn.f32 	%f19, %f18, 0f3C80F082, 0fBD563CAE;
	fma.rn.f32 	%f20, %f19, %f18, 0f3E085941;
	fma.rn.f32 	%f21, %f20, %f18, 0fBEAAA9ED;
	fma.rn.f32 	%f22, %f21, %f18, 0f00000000;
	fma.rn.f32 	%f23, %f22, %f26, %f26;
	setp.ge.f32 	%p4, %f10, 0f3F19999A;
	selp.f32 	%f24, %f17, %f23, %p4;
	mul.lo.s32 	%r15, %r8, %r8;
	mul.lo.s32 	%r16, %r15, %r18;
	cvt.s64.s32 	%rd12, %r16;
	mul.lo.s32 	%r17, %r8, %r2;
	cvt.s64.s32 	%rd13, %r17;
	cvt.u64.u32 	%rd14, %r3;
	add.s64 	%rd15, %rd13, %rd14;
	add.s64 	%rd16, %rd15, %rd12;
	shl.b64 	%rd17, %rd16, 2;
	add.s64 	%rd18, %rd11, %rd17;
	st.global.f32 	[%rd18], %f24;
	ret;

}


// ===== COMPILED SASS (sm_100) =====

	.target	sm_100

	.elftype	@"ET_EXEC"


//--------------------- .note.nv.tkinfo           --------------------------
	.section	.note.nv.tkinfo,"",@"SHT_NOTE"
	.sectionflags	@"SHF_NOTE_NV_TKINFO"
	.tkinfo
        /*0018*/ 	.word	0x00000002
        /*0030*/ 	.string	""
        /*0030*/ 	.string	"ptxas"
        /*0030*/ 	.string	"Cuda compilation tools, release 13.0, V13.0.88"
        /*0030*/ 	.string	"Build cuda_13.0.r13.0/compiler.36424714_0"
        /*0030*/ 	.string	"-arch sm_100 -m 64 "



//--------------------- .note.nv.cuinfo           --------------------------
	.section	.note.nv.cuinfo,"",@"SHT_NOTE"
	.sectionflags	@"SHF_NOTE_NV_CUINFO"
        /*0018*/ 	.short	0x0002
        /*001a*/ 	.short	0x0064
        /*001c*/ 	.short	0x0082
	.zero		2


//--------------------- .nv.info                  --------------------------
	.section	.nv.info,"",@"SHT_CUDA_INFO"
	.align	4


	//----- nvinfo : EIATTR_REGCOUNT
	.align		4
        /*0000*/ 	.byte	0x04, 0x2f
        /*0002*/ 	.short	(.L_1 - .L_0)
	.align		4
.L_0:
        /*0004*/ 	.word	index@(_Z13cudaMatrixAddPfS_S_ii)
        /*0008*/ 	.word	0x0000000c


	//----- nvinfo : EIATTR_FRAME_SIZE
	.align		4
.L_1:
        /*000c*/ 	.byte	0x04, 0x11
        /*000e*/ 	.short	(.L_3 - .L_2)
	.align		4
.L_2:
        /*0010*/ 	.word	index@(_Z13cudaMatrixAddPfS_S_ii)
        /*0014*/ 	.word	0x00000000


	//----- nvinfo : EIATTR_REGCOUNT
	.align		4
.L_3:
        /*0018*/ 	.byte	0x04, 0x2f
        /*001a*/ 	.short	(.L_5 - .L_4)
	.align		4
.L_4:
        /*001c*/ 	.word	index@(_Z14cudaMatrixMultPfS_S_i)
        /*0020*/ 	.word	0x00000020


	//----- nvinfo : EIATTR_FRAME_SIZE
	.align		4
.L_5:
        /*0024*/ 	.byte	0x04, 0x11
        /*0026*/ 	.short	(.L_7 - .L_6)
	.align		4
.L_6:
        /*0028*/ 	.word	index@(_Z14cudaMatrixMultPfS_S_i)
        /*002c*/ 	.word	0x00000000


	//----- nvinfo : EIATTR_REGCOUNT
	.align		4
.L_7:
        /*0030*/ 	.byte	0x04, 0x2f
        /*0032*/ 	.short	(.L_9 - .L_8)
	.align		4
.L_8:
        /*0034*/ 	.word	index@(_Z15cudaMatrixMult2PfS_S_ii)
        /*0038*/ 	.word	0x00000020


	//----- nvinfo : EIATTR_FRAME_SIZE
	.align		4
.L_9:
        /*003c*/ 	.byte	0x04, 0x11
        /*003e*/ 	.short	(.L_11 - .L_10)
	.align		4
.L_10:
        /*0040*/ 	.word	index@(_Z15cudaMatrixMult2PfS_S_ii)
        /*0044*/ 	.word	0x00000000


	//----- nvinfo : EIATTR_REGCOUNT
	.align		4
.L_11:
        /*0048*/ 	.byte	0x04, 0x2f
        /*004a*/ 	.short	(.L_13 - .L_12)
	.align		4
.L_12:
        /*004c*/ 	.word	index@(_Z10cudaConv2DPfS_S_ii)
        /*0050*/ 	.word	0x0000001e


	//----- nvinfo : EIATTR_FRAME_SIZE
	.align		4
.L_13:
        /*0054*/ 	.byte	0x04, 0x11
        /*0056*/ 	.short	(.L_15 - .L_14)
	.align		4
.L_14:
        /*0058*/ 	.word	index@(_Z10cudaConv2DPfS_S_ii)
        /*005c*/ 	.word	0x00000000


	//----- nvinfo : EIATTR_REGCOUNT
	.align		4
.L_15:
        /*0060*/ 	.byte	0x04, 0x2f
        /*0062*/ 	.short	(.L_17 - .L_16)
	.align		4
.L_16:
        /*0064*/ 	.word	index@(_Z11cudasubsampPfS_iii)
        /*0068*/ 	.word	0x0000000a


	//----- nvinfo : EIATTR_FRAME_SIZE
	.align		4
.L_17:
        /*006c*/ 	.byte	0x04, 0x11
        /*006e*/ 	.short	(.L_19 - .L_18)
	.align		4
.L_18:
        /*0070*/ 	.word	index@(_Z11cudasubsampPfS_iii)
        /*0074*/ 	.word	0x00000000


	//----- nvinfo : EIATTR_MIN_STACK_SIZE
	.align		4
.L_19:
        /*0078*/ 	.byte	0x04, 0x12
        /*007a*/ 	.short	(.L_21 - .L_20)
	.align		4
.L_20:
        /*007c*/ 	.word	index@(_Z11cudasubsampPfS_iii)
        /*0080*/ 	.word	0x00000000


	//----- nvinfo : EIATTR_MIN_STACK_SIZE
	.align		4
.L_21:
        /*0084*/ 	.byte	0x04, 0x12
        /*0086*/ 	.short	(.L_23 - .L_22)
	.align		4
.L_22:
        /*0088*/ 	.word	index@(_Z10cudaConv2DPfS_S_ii)
        /*008c*/ 	.word	0x00000000


	//----- nvinfo : EIATTR_MIN_STACK_SIZE
	.align		4
.L_23:
        /*0090*/ 	.byte	0x04, 0x12
        /*0092*/ 	.short	(.L_25 - .L_24)
	.align		4
.L_24:
        /*0094*/ 	.word	index@(_Z15cudaMatrixMult2PfS_S_ii)
        /*0098*/ 	.word	0x00000000


	//----- nvinfo : EIATTR_MIN_STACK_SIZE
	.align		4
.L_25:
        /*009c*/ 	.byte	0x04, 0x12
        /*009e*/ 	.short	(.L_27 - .L_26)
	.align		4
.L_26:
        /*00a0*/ 	.word	index@(_Z14cudaMatrixMultPfS_S_i)
        /*00a4*/ 	.word	0x00000000


	//----- nvinfo : EIATTR_MIN_STACK_SIZE
	.align		4
.L_27:
        /*00a8*/ 	.byte	0x04, 0x12
        /*00aa*/ 	.short	(.L_29 - .L_28)
	.align		4
.L_28:
        /*00ac*/ 	.word	index@(_Z13cudaMatrixAddPfS_S_ii)
        /*00b0*/ 	.word	0x00000000
.L_29:


//--------------------- .nv.compat                --------------------------
	.section	.nv.compat,"",@"SHT_CUDA_COMPAT_INFO"
	.align	4
        /*0000*/ 	.byte	0x02, 0x09, 0x00, 0x00, 0x02, 0x02, 0x01, 0x00, 0x02, 0x05, 0x05, 0x00, 0x03, 0x07, 0x01, 0x01
        /*0010*/ 	.byte	0x02, 0x03, 0x00, 0x00, 0x02, 0x06, 0x01, 0x00, 0x04, 0x0b, 0x08, 0x00, 0x01, 0x00, 0x00, 0x00
        /*0020*/ 	.byte	0x00, 0x00, 0x00, 0x00


//--------------------- .nv.info._Z11cudasubsampPfS_iii --------------------------
	.section	.nv.info._Z11cudasubsampPfS_iii,"",@"SHT_CUDA_INFO"
	.sectionflags	@""
	.align	4


	//----- nvinfo : EIATTR_CUDA_API_VERSION
	.align		4
        /*0000*/ 	.byte	0x04, 0x37
        /*0002*/ 	.short	(.L_31 - .L_30)
.L_30:
        /*0004*/ 	.word	0x00000082


	//----- nvinfo : EIATTR_KPARAM_INFO
	.align		4
.L_31:
        /*0008*/ 	.byte	0x04, 0x17
        /*000a*/ 	.short	(.L_33 - .L_32)
.L_32:
        /*000c*/ 	.word	0x00000000
        /*0010*/ 	.short	0x0004
        /*0012*/ 	.short	0x0018
        /*0014*/ 	.byte	0x00, 0xf0, 0x11, 0x00


	//----- nvinfo : EIATTR_KPARAM_INFO
	.align		4
.L_33:
        /*0018*/ 	.byte	0x04, 0x17
        /*001a*/ 	.short	(.L_35 - .L_34)
.L_34:
        /*001c*/ 	.word	0x00000000
        /*0020*/ 	.short	0x0003
        /*0022*/ 	.short	0x0014
        /*0024*/ 	.byte	0x00, 0xf0, 0x11, 0x00


	//----- nvinfo : EIATTR_KPARAM_INFO
	.align		4
.L_35:
        /*0028*/ 	.byte	0x04, 0x17
        /*002a*/ 	.short	(.L_37 - .L_36)
.L_36:
        /*002c*/ 	.word	0x00000000
        /*0030*/ 	.short	0x0002
        /*0032*/ 	.short	0x0010
        /*0034*/ 	.byte	0x00, 0xf0, 0x11, 0x00


	//----- nvinfo : EIATTR_KPARAM_INFO
	.align		4
.L_37:
        /*0038*/ 	.byte	0x04, 0x17
        /*003a*/ 	.short	(.L_39 - .L_38)
.L_38:
        /*003c*/ 	.word	0x00000000
        /*0040*/ 	.short	0x0001
        /*0042*/ 	.short	0x0008
        /*0044*/ 	.byte	0x00, 0xf5, 0x21, 0x00


	//----- nvinfo : EIATTR_KPARAM_INFO
	.align		4
.L_39:
        /*0048*/ 	.byte	0x04, 0x17
        /*004a*/ 	.short	(.L_41 - .L_40)
.L_40:
        /*004c*/ 	.word	0x00000000
        /*0050*/ 	.short	0x0000
        /*0052*/ 	.short	0x0000
        /*0054*/ 	.byte	0x00, 0xf5, 0x21, 0x00


	//----- nvinfo : EIATTR_SPARSE_MMA_MASK
	.align		4
.L_41:
        /*0058*/ 	.byte	0x03, 0x50
        /*005a*/ 	.short	0x0000


	//----- nvinfo : EIATTR_MAXREG_COUNT
	.align		4
        /*005c*/ 	.byte	0x03, 0x1b
        /*005e*/ 	.short	0x00ff


	//----- nvinfo : EIATTR_MERCURY_ISA_VERSION
	.align		4
        /*0060*/ 	.byte	0x03, 0x5f
        /*0062*/ 	.short	0x0101


	//----- nvinfo : EIATTR_VRC_CTA_INIT_COUNT
	.align		4
        /*0064*/ 	.byte	0x02, 0x4a
	.zero		1
	.zero		1


	//----- nvinfo : EIATTR_EXIT_INSTR_OFFSETS
	.align		4
        /*0068*/ 	.byte	0x04, 0x1c
        /*006a*/ 	.short	(.L_43 - .L_42)


	//   ....[0]....
.L_42:
        /*006c*/ 	.word	0x00000400


	//----- nvinfo : EIATTR_CBANK_PARAM_SIZE
	.align		4
.L_43:
        /*0070*/ 	.byte	0x03, 0x19
        /*0072*/ 	.short	0x001c


	//----- nvinfo : EIATTR_PARAM_CBANK
	.align		4
        /*0074*/ 	.byte	0x04, 0x0a
        /*0076*/ 	.short	(.L_45 - .L_44)
	.align		4
.L_44:
        /*0078*/ 	.word	index@(.nv.constant0._Z11cudasubsampPfS_iii)
        /*007c*/ 	.short	0x0380
        /*007e*/ 	.short	0x001c


	//----- nvinfo : EIATTR_SW_WAR
	.align		4
.L_45:
        /*0080*/ 	.byte	0x04, 0x36
        /*0082*/ 	.short	(.L_47 - .L_46)
.L_46:
        /*0084*/ 	.word	0x00000008
.L_47:


//--------------------- .nv.info._Z10cudaConv2DPfS_S_ii --------------------------
	.section	.nv.info._Z10cudaConv2DPfS_S_ii,"",@"SHT_CUDA_INFO"
	.sectionflags	@""
	.align	4


	//----- nvinfo : EIATTR_CUDA_API_VERSION
	.align		4
        /*0000*/ 	.byte	0x04, 0x37
        /*0002*/ 	.short	(.L_49 - .L_48)
.L_48:
        /*0004*/ 	.word	0x00000082


	//----- nvinfo : EIATTR_KPARAM_INFO
	.align		4
.L_49:
        /*0008*/ 	.byte	0x04, 0x17
        /*000a*/ 	.short	(.L_51 - .L_50)
.L_50:
        /*000c*/ 	.word	0x00000000
        /*0010*/ 	.short	0x0004
        /*0012*/ 	.short	0x001c
        /*0014*/ 	.byte	0x00, 0xf0, 0x11, 0x00


	//----- nvinfo : EIATTR_KPARAM_INFO
	.align		4
.L_51:
        /*0018*/ 	.byte	0x04, 0x17
        /*001a*/ 	.short	(.L_53 - .L_52)
.L_52:
        /*001c*/ 	.word	0x00000000
        /*0020*/ 	.short	0x0003
        /*0022*/ 	.short	0x0018
        /*0024*/ 	.byte	0x00, 0xf0, 0x11, 0x00


	//----- nvinfo : EIATTR_KPARAM_INFO
	.align		4
.L_53:
        /*0028*/ 	.byte	0x04, 0x17
        /*002a*/ 	.short	(.L_55 - .L_54)
.L_54:
        /*002c*/ 	.word	0x00000000
        /*0030*/ 	.short	0x0002
        /*0032*/ 	.short	0x0010
        /*0034*/ 	.byte	0x00, 0xf5, 0x21, 0x00


	//----- nvinfo : EIATTR_KPARAM_INFO
	.align		4
.L_55:
        /*0038*/ 	.byte	0x04, 0x17
        /*003a*/ 	.short	(.L_57 - .L_56)
.L_56:
        /*003c*/ 	.word	0x00000000
        /*0040*/ 	.short	0x0001
        /*0042*/ 	.short	0x0008
        /*0044*/ 	.byte	0x00, 0xf5, 0x21, 0x00


	//----- nvinfo : EIATTR_KPARAM_INFO
	.align		4
.L_57:
        /*0048*/ 	.byte	0x04, 0x17
        /*004a*/ 	.short	(.L_59 - .L_58)
.L_58:
        /*004c*/ 	.word	0x00000000
        /*0050*/ 	.short	0x0000
        /*0052*/ 	.short	0x0000
        /*0054*/ 	.byte	0x00, 0xf5, 0x21, 0x00


	//----- nvinfo : EIATTR_SPARSE_MMA_MASK
	.align		4
.L_59:
        /*0058*/ 	.byte	0x03, 0x50
        /*005a*/ 	.short	0x0000


	//----- nvinfo : EIATTR_MAXREG_COUNT
	.align		4
        /*005c*/ 	.byte	0x03, 0x1b
        /*005e*/ 	.short	0x00ff


	//----- nvinfo : EIATTR_MERCURY_ISA_VERSION
	.align		4
        /*0060*/ 	.byte	0x03, 0x5f
        /*0062*/ 	.short	0x0101


	//----- nvinfo : EIATTR_VRC_CTA_INIT_COUNT
	.align		4
        /*0064*/ 	.byte	0x02, 0x4a
	.zero		1
	.zero		1


	//----- nvinfo : EIATTR_EXIT_INSTR_OFFSETS
	.align		4
        /*0068*/ 	.byte	0x04, 0x1c
        /*006a*/ 	.short	(.L_61 - .L_60)


	//   ....[0]....
.L_60:
        /*006c*/ 	.word	0x00000960


	//----- nvinfo : EIATTR_CBANK_PARAM_SIZE
	.align		4
.L_61:
        /*0070*/ 	.byte	0x03, 0x19
        /*0072*/ 	.short	0x0020


	//----- nvinfo : EIATTR_PARAM_CBANK
	.align		4
        /*0074*/ 	.byte	0x04, 0x0a
        /*0076*/ 	.short	(.L_63 - .L_62)
	.align		4
.L_62:
        /*0078*/ 	.word	index@(.nv.constant0._Z10cudaConv2DPfS_S_ii)
        /*007c*/ 	.short	0x0380
        /*007e*/ 	.short	0x0020


	//----- nvinfo : EIATTR_SW_WAR
	.align		4
.L_63:
        /*0080*/ 	.byte	0x04, 0x36
        /*0082*/ 	.short	(.L_65 - .L_64)
.L_64:
        /*0084*/ 	.word	0x00000008
.L_65:


//--------------------- .nv.info._Z15cudaMatrixMult2PfS_S_ii --------------------------
	.section	.nv.info._Z15cudaMatrixMult2PfS_S_ii,"",@"SHT_CUDA_INFO"
	.sectionflags	@""
	.align	4


	//----- nvinfo : EIATTR_CUDA_API_VERSION
	.align		4
        /*0000*/ 	.byte	0x04, 0x37
        /*0002*/ 	.short	(.L_67 - .L_66)
.L_66:
        /*0004*/ 	.word	0x00000082


	//----- nvinfo : EIATTR_KPARAM_INFO
	.align		4
.L_67:
        /*0008*/ 	.byte	0x04, 0x17
        /*000a*/ 	.short	(.L_69 - .L_68)
.L_68:
        /*000c*/ 	.word	0x00000000
        /*0010*/ 	.short	0x0004
        /*0012*/ 	.short	0x001c
        /*0014*/ 	.byte	0x00, 0xf0, 0x11, 0x00


	//----- nvinfo : EIATTR_KPARAM_INFO
	.align		4
.L_69:
        /*0018*/ 	.byte	0x04, 0x17
        /*001a*/ 	.short	(.L_71 - .L_70)
.L_70:
        /*001c*/ 	.word	0x00000000
        /*0020*/ 	.short	0x0003
        /*0022*/ 	.short	0x0018
        /*0024*/ 	.byte	0x00, 0xf0, 0x11, 0x00


	//----- nvinfo : EIATTR_KPARAM_INFO
	.align		4
.L_71:
        /*0028*/ 	.byte	0x04, 0x17
        /*002a*/ 	.short	(.L_73 - .L_72)
.L_72:
        /*002c*/ 	.word	0x00000000
        /*0030*/ 	.short	0x0002
        /*0032*/ 	.short	0x0010
        /*0034*/ 	.byte	0x00, 0xf5, 0x21, 0x00


	//----- nvinfo : EIATTR_KPARAM_INFO
	.align		4
.L_73:
        /*0038*/ 	.byte	0x04, 0x17
        /*003a*/ 	.short	(.L_75 - .L_74)
.L_74:
        /*003c*/ 	.word	0x00000000
        /*0040*/ 	.short	0x0001
        /*0042*/ 	.short	0x0008
        /*0044*/ 	.byte	0x00, 0xf5, 0x21, 0x00


	//----- nvinfo : EIATTR_KPARAM_INFO
	.align		4
.L_75:
        /*0048*/ 	.byte	0x04, 0x17
        /*004a*/ 	.short	(.L_77 - .L_76)
.L_76:
        /*004c*/ 	.word	0x00000000
        /*0050*/ 	.short	0x0000
        /*0052*/ 	.short	0x0000
        /*0054*/ 	.byte	0x00, 0xf5, 0x21, 0x00


	//----- nvinfo : EIATTR_SPARSE_MMA_MASK
	.align		4
.L_77:
        /*0058*/ 	.byte	0x03, 0x50
        /*005a*/ 	.short	0x0000


	//----- nvinfo : EIATTR_MAXREG_COUNT
	.align		4
        /*005c*/ 	.byte	0x03, 0x1b
        /*005e*/ 	.short	0x00ff


	//----- nvinfo : EIATTR_MERCURY_ISA_VERSION
	.align		4
        /*0060*/ 	.byte	0x03, 0x5f
        /*0062*/ 	.short	0x0101


	//----- nvinfo : EIATTR_VRC_CTA_INIT_COUNT
	.align		4
        /*0064*/ 	.byte	0x02, 0x4a
	.zero		1
	.zero		1


	//----- nvinfo : EIATTR_EXIT_INSTR_OFFSETS
	.align		4
        /*0068*/ 	.byte	0x04, 0x1c
        /*006a*/ 	.short	(.L_79 - .L_78)


	//   ....[0]....
.L_78:
        /*006c*/ 	.word	0x000000c0


	//   ....[1]....
        /*0070*/ 	.word	0x000008d0


	//----- nvinfo : EIATTR_CBANK_PARAM_SIZE
	.align		4
.L_79:
        /*0074*/ 	.byte	0x03, 0x19
        /*0076*/ 	.short	0x0020


	//----- nvinfo : EIATTR_PARAM_CBANK
	.align		4
        /*0078*/ 	.byte	0x04, 0x0a
        /*007a*/ 	.short	(.L_81 - .L_80)
	.align		4
.L_80:
        /*007c*/ 	.word	index@(.nv.constant0._Z15cudaMatrixMult2PfS_S_ii)
        /*0080*/ 	.short	0x0380
        /*0082*/ 	.short	0x0020


	//----- nvinfo : EIATTR_SW_WAR
	.align		4
.L_81:
        /*0084*/ 	.byte	0x04, 0x36
        /*0086*/ 	.short	(.L_83 - .L_82)
.L_82:
        /*0088*/ 	.word	0x00000008
.L_83:


//--------------------- .nv.info._Z14cudaMatrixMultPfS_S_i --------------------------
	.section	.nv.info._Z14cudaMatrixMultPfS_S_i,"",@"SHT_CUDA_INFO"
	.sectionflags	@""
	.align	4


	//----- nvinfo : EIATTR_CUDA_API_VERSION
	.align		4
        /*0000*/ 	.byte	0x04, 0x37
        /*0002*/ 	.short	(.L_85 - .L_84)
.L_84:
        /*0004*/ 	.word	0x00000082


	//----- nvinfo : EIATTR_KPARAM_INFO
	.align		4
.L_85:
        /*0008*/ 	.byte	0x04, 0x17
        /*000a*/ 	.short	(.L_87 - .L_86)
.L_86:
        /*000c*/ 	.word	0x00000000
        /*0010*/ 	.short	0x0003
        /*0012*/ 	.short	0x0018
        /*0014*/ 	.byte	0x00, 0xf0, 0x11, 0x00


	//----- nvinfo : EIATTR_KPARAM_INFO
	.align		4
.L_87:
        /*0018*/ 	.byte	0x04, 0x17
        /*001a*/ 	.short	(.L_89 - .L_88)
.L_88:
        /*001c*/ 	.word	0x00000000
        /*0020*/ 	.short	0x0002
        /*0022*/ 	.short	0x0010
        /*0024*/ 	.byte	0x00, 0xf5, 0x21, 0x00


	//----- nvinfo : EIATTR_KPARAM_INFO
	.align		4
.L_89:
        /*0028*/ 	.byte	0x04, 0x17
        /*002a*/ 	.short	(.L_91 - .L_90)
.L_90:
        /*002c*/ 	.word	0x00000000
        /*0030*/ 	.short	0x0001
        /*0032*/ 	.short	0x0008
        /*0034*/ 	.byte	0x00, 0xf5, 0x21, 0x00


	//----- nvinfo : EIATTR_KPARAM_INFO
	.align		4
.L_91:
        /*0038*/ 	.byte	0x04, 0x17
        /*003a*/ 	.short	(.L_93 - .L_92)
.L_92:
        /*003c*/ 	.word	0x00000000
        /*0040*/ 	.short	0x0000
        /*0042*/ 	.short	0x0000
        /*0044*/ 	.byte	0x00, 0xf5, 0x21, 0x00


	//----- nvinfo : EIATTR_SPARSE_MMA_MASK
	.align		4
.L_93:
        /*0048*/ 	.byte	0x03, 0x50
        /*004a*/ 	.short	0x0000


	//----- nvinfo : EIATTR_MAXREG_COUNT
	.align		4
        /*004c*/ 	.byte	0x03, 0x1b
        /*004e*/ 	.short	0x00ff


	//----- nvinfo : EIATTR_MERCURY_ISA_VERSION
	.align		4
        /*0050*/ 	.byte	0x03, 0x5f
        /*0052*/ 	.short	0x0101


	//----- nvinfo : EIATTR_VRC_CTA_INIT_COUNT
	.align		4
        /*0054*/ 	.byte	0x02, 0x4a
	.zero		1
	.zero		1


	//----- nvinfo : EIATTR_EXIT_INSTR_OFFSETS
	.align		4
        /*0058*/ 	.byte	0x04, 0x1c
        /*005a*/ 	.short	(.L_95 - .L_94)


	//   ....[0]....
.L_94:
        /*005c*/ 	.word	0x000000e0


	//   ....[1]....
        /*0060*/ 	.word	0x000005d0


	//   ....[2]....
        /*0064*/ 	.word	0x00000810


	//   ....[3]....
        /*0068*/ 	.word	0x00000990


	//   ....[4]....
        /*006c*/ 	.word	0x00000a60


	//----- nvinfo : EIATTR_CBANK_PARAM_SIZE
	.align		4
.L_95:
        /*0070*/ 	.byte	0x03, 0x19
        /*0072*/ 	.short	0x001c


	//----- nvinfo : EIATTR_PARAM_CBANK
	.align		4
        /*0074*/ 	.byte	0x04, 0x0a
        /*0076*/ 	.short	(.L_97 - .L_96)
	.align		4
.L_96:
        /*0078*/ 	.word	index@(.nv.constant0._Z14cudaMatrixMultPfS_S_i)
        /*007c*/ 	.short	0x0380
        /*007e*/ 	.short	0x001c


	//----- nvinfo : EIATTR_SW_WAR
	.align		4
.L_97:
        /*0080*/ 	.byte	0x04, 0x36
        /*0082*/ 	.short	(.L_99 - .L_98)
.L_98:
        /*0084*/ 	.word	0x00000008
.L_99:


//--------------------- .nv.info._Z13cudaMatrixAddPfS_S_ii --------------------------
	.section	.nv.info._Z13cudaMatrixAddPfS_S_ii,"",@"SHT_CUDA_INFO"
	.sectionflags	@""
	.align	4


	//----- nvinfo : EIATTR_CUDA_API_VERSION
	.align		4
        /*0000*/ 	.byte	0x04, 0x37
        /*0002*/ 	.short	(.L_101 - .L_100)
.L_100:
        /*0004*/ 	.word	0x00000082


	//----- nvinfo : EIATTR_KPARAM_INFO
	.align		4
.L_101:
        /*0008*/ 	.byte	0x04, 0x17
        /*000a*/ 	.short	(.L_103 - .L_102)
.L_102:
        /*000c*/ 	.word	0x00000000
        /*0010*/ 	.short	0x0004
        /*0012*/ 	.short	0x001c
        /*0014*/ 	.byte	0x00, 0xf0, 0x11, 0x00


	//----- nvinfo : EIATTR_KPARAM_INFO
	.align		4
.L_103:
        /*0018*/ 	.byte	0x04, 0x17
        /*001a*/ 	.short	(.L_105 - .L_104)
.L_104:
        /*001c*/ 	.word	0x00000000
        /*0020*/ 	.short	0x0003
        /*0022*/ 	.short	0x0018
        /*0024*/ 	.byte	0x00, 0xf0, 0x11, 0x00


	//----- nvinfo : EIATTR_KPARAM_INFO
	.align		4
.L_105:
        /*0028*/ 	.byte	0x04, 0x17
        /*002a*/ 	.short	(.L_107 - .L_106)
.L_106:
        /*002c*/ 	.word	0x00000000
        /*0030*/ 	.short	0x0002
        /*0032*/ 	.short	0x0010
        /*0034*/ 	.byte	0x00, 0xf5, 0x21, 0x00


	//----- nvinfo : EIATTR_KPARAM_INFO
	.align		4
.L_107:
        /*0038*/ 	.byte	0x04, 0x17
        /*003a*/ 	.short	(.L_109 - .L_108)
.L_108:
        /*003c*/ 	.word	0x00000000
        /*0040*/ 	.short	0x0001
        /*0042*/ 	.short	0x0008
        /*0044*/ 	.byte	0x00, 0xf5, 0x21, 0x00


	//----- nvinfo : EIATTR_KPARAM_INFO
	.align		4
.L_109:
        /*0048*/ 	.byte	0x04, 0x17
        /*004a*/ 	.short	(.L_111 - .L_110)
.L_110:
        /*004c*/ 	.word	0x00000000
        /*0050*/ 	.short	0x0000
        /*0052*/ 	.short	0x0000
        /*0054*/ 	.byte	0x00, 0xf5, 0x21, 0x00


	//----- nvinfo : EIATTR_SPARSE_MMA_MASK
	.align		4
.L_111:
        /*0058*/ 	.byte	0x03, 0x50
        /*005a*/ 	.short	0x0000


	//----- nvinfo : EIATTR_MAXREG_COUNT
	.align		4
        /*005c*/ 	.byte	0x03, 0x1b
        /*005e*/ 	.short	0x00ff


	//----- nvinfo : EIATTR_MERCURY_ISA_VERSION
	.align		4
        /*0060*/ 	.byte	0x03, 0x5f
        /*0062*/ 	.short	0x0101


	//----- nvinfo : EIATTR_VRC_CTA_INIT_COUNT
	.align		4
        /*0064*/ 	.byte	0x02, 0x4a
	.zero		1
	.zero		1


	//----- nvinfo : EIATTR_EXIT_INSTR_OFFSETS
	.align		4
        /*0068*/ 	.byte	0x04, 0x1c
        /*006a*/ 	.short	(.L_113 - .L_112)


	//   ....[0]....
.L_112:
        /*006c*/ 	.word	0x00000160


	//----- nvinfo : EIATTR_CBANK_PARAM_SIZE
	.align		4
.L_113:
        /*0070*/ 	.byte	0x03, 0x19
        /*0072*/ 	.short	0x0020


	//----- nvinfo : EIATTR_PARAM_CBANK
	.align		4
        /*0074*/ 	.byte	0x04, 0x0a
        /*0076*/ 	.short	(.L_115 - .L_114)
	.align		4
.L_114:
        /*0078*/ 	.word	index@(.nv.constant0._Z13cudaMatrixAddPfS_S_ii)
        /*007c*/ 	.short	0x0380
        /*007e*/ 	.short	0x0020


	//----- nvinfo : EIATTR_SW_WAR
	.align		4
.L_115:
        /*0080*/ 	.byte	0x04, 0x36
        /*0082*/ 	.short	(.L_117 - .L_116)
.L_116:
        /*0084*/ 	.word	0x00000008
.L_117:


//--------------------- .nv.callgraph             --------------------------
	.section	.nv.callgraph,"",@"SHT_CUDA_CALLGRAPH"
	.align	4
	.sectionentsize	8
	.align		4
        /*0000*/ 	.word	0x00000000
	.align		4
        /*0004*/ 	.word	0xffffffff
	.align		4
        /*0008*/ 	.word	0x00000000
	.align		4
        /*000c*/ 	.word	0xfffffffe
	.align		4
        /*0010*/ 	.word	0x00000000
	.align		4
        /*0014*/ 	.word	0xfffffffd
	.align		4
        /*0018*/ 	.word	0x00000000
	.align		4
        /*001c*/ 	.word	0xfffffffc


//--------------------- .text._Z11cudasubsampPfS_iii --------------------------
	.section	.text._Z11cudasubsampPfS_iii,"ax",@progbits
	.align	128
        .global         _Z11cudasubsampPfS_iii
        .type           _Z11cudasubsampPfS_iii,@function
        .size           _Z11cudasubsampPfS_iii,(.L_x_21 - _Z11cudasubsampPfS_iii)
        .other          _Z11cudasubsampPfS_iii,@"STO_CUDA_ENTRY STV_DEFAULT"
_Z11cudasubsampPfS_iii:
.text._Z11cudasubsampPfS_iii:
[----:B------:R-:W-:Y:S08]  /*0000*/  LDC R1, c[0x0][0x37c] ;  /* 0x0000df00ff017b82 */ /* 0x000ff00000000800 */
[----:B------:R-:W0:Y:S01]  /*0010*/  S2UR UR4, SR_CTAID.X ;  /* 0x00000000000479c3 */ /* 0x000e220000002500 */
[----:B------:R-:W-:Y:S01]  /*0020*/  HFMA2 R4, -RZ, RZ, 0, 0 ;  /* 0x00000000ff047431 */ /* 0x000fe200000001ff */
[----:B------:R-:W1:Y:S06]  /*0030*/  LDCU.64 UR12, c[0x0][0x358] ;  /* 0x00006b00ff0c77ac */ /* 0x000e6c0008000a00 */
[----:B------:R-:W2:Y:S08]  /*0040*/  S2UR UR8, SR_CTAID.Y ;  /* 0x00000000000879c3 */ /* 0x000eb00000002600 */
[----:B------:R-:W3:Y:S01]  /*0050*/  S2UR UR9, SR_CTAID.Z ;  /* 0x00000000000979c3 */ /* 0x000ee20000002700 */
[----:B0-----:R-:W-:-:S09]  /*0060*/  UISETP.GT.U32.AND UP0, UPT, UR4, 0x1, UPT ;  /* 0x000000010400788c */ /* 0x001fd2000bf04070 */
[----:B-12---:R-:W-:Y:S05]  /*0070*/  BRA.U UP0, `(.L_x_0) ;  /* 0x0000000100647547 */ /* 0x006fea000b800000 */
[----:B------:R-:W0:Y:S01]  /*0080*/  LDCU UR7, c[0x0][0x394] ;  /* 0x00007280ff0777ac */ /* 0x000e220008000800 */
[----:B------:R-:W-:Y:S01]  /*0090*/  MOV R4, RZ ;  /* 0x000000ff00047202 */ /* 0x000fe20000000f00 */
[----:B------:R-:W1:Y:S01]  /*00a0*/  LDCU.64 UR16, c[0x0][0x380] ;  /* 0x00007000ff1077ac */ /* 0x000e620008000a00 */
[----:B---3--:R-:W-:Y:S02]  /*00b0*/  USHF.L.U32 UR11, UR9, 0x1, URZ ;  /* 0x00000001090b7899 */ /* 0x008fe400080006ff */
[----:B0-----:R-:W-:-:S04]  /*00c0*/  UIMAD UR5, UR8, UR7, URZ ;  /* 0x00000007080572a4 */ /* 0x001fc8000f8e02ff */
[----:B------:R-:W-:Y:S02]  /*00d0*/  USHF.L.U32 UR6, UR5, 0x1, URZ ;  /* 0x0000000105067899 */ /* 0x000fe400080006ff */
[----:B------:R-:W-:Y:S02]  /*00e0*/  UIMAD UR5, UR7, UR7, URZ ;  /* 0x00000007070572a4 */ /* 0x000fe4000f8e02ff */
[----:B-1----:R-:W-:-:S12]  /*00f0*/  USHF.R.S32.HI UR14, URZ, 0x1f, UR6 ;  /* 0x0000001fff0e7899 */ /* 0x002fd80008011406 */
.L_x_1:
[----:B------:R-:W-:-:S04]  /*0100*/  UIMAD UR7, UR5, UR4, URZ ;  /* 0x00000004050772a4 */ /* 0x000fc8000f8e02ff */
[----:B------:R-:W-:Y:S02]  /*0110*/  USHF.R.S32.HI UR10, URZ, 0x1f, UR7 ;  /* 0x0000001fff0a7899 */ /* 0x000fe40008011407 */
[----:B------:R-:W-:-:S04]  /*0120*/  UIADD3 UR7, UP0, UP1, UR11, UR7, UR6 ;  /* 0x000000070b077290 */ /* 0x000fc8000f91e006 */
[----:B------:R-:W-:Y:S02]  /*0130*/  UIADD3.X UR10, UPT, UPT, URZ, UR10, UR14, UP0, UP1 ;  /* 0x0000000aff0a7290 */ /* 0x000fe400087e240e */
[----:B------:R-:W-:-:S04]  /*0140*/  ULEA UR15, UP0, UR7, UR16, 0x2 ;  /* 0x00000010070f7291 */ /* 0x000fc8000f8010ff */
[----:B------:R-:W-:Y:S02]  /*0150*/  ULEA.HI.X UR10, UR7, UR17, UR10, 0x2, UP0 ;  /* 0x00000011070a7291 */ /* 0x000fe400080f140a */
[----:B------:R-:W-:-:S04]  /*0160*/  MOV R2, UR15 ;  /* 0x0000000f00027c02 */ /* 0x000fc80008000f00 */
[----:B------:R-:W-:-:S05]  /*0170*/  MOV R3, UR10 ;  /* 0x0000000a00037c02 */ /* 0x000fca0008000f00 */
[----:B------:R-:W2:Y:S04]  /*0180*/  LDG.E R5, desc[UR12][R2.64] ;  /* 0x0000000c02057981 */ /* 0x000ea8000c1e1900 */
[----:B------:R-:W3:Y:S01]  /*0190*/  LDG.E R7, desc[UR12][R2.64+0x4] ;  /* 0x0000040c02077981 */ /* 0x000ee2000c1e1900 */
[----:B------:R-:W-:-:S03]  /*01a0*/  UISETP.NE.AND UP0, UPT, UR4, URZ, UPT ;  /* 0x000000ff0400728c */ /* 0x000fc6000bf05270 */
[----:B------:R-:W-:Y:S01]  /*01b0*/  UMOV UR4, 0x1 ;  /* 0x0000000100047882 */ /* 0x000fe20000000000 */
[----:B--2---:R-:W-:-:S04]  /*01c0*/  FADD R4, R5, R4 ;  /* 0x0000000405047221 */ /* 0x004fc80000000000 */
[----:B---3--:R-:W-:Y:S01]  /*01d0*/  FADD R4, R4, R7 ;  /* 0x0000000704047221 */ /* 0x008fe20000000000 */
[----:B------:R-:W-:Y:S06]  /*01e0*/  BRA.U !UP0, `(.L_x_1) ;  /* 0xfffffffd08c47547 */ /* 0x000fec000b83ffff */
[----:B------:R-:W-:Y:S01]  /*01f0*/  FMUL R4, R4, 0.25 ;  /* 0x3e80000004047820 */ /* 0x000fe20000400000 */
[----:B------:R-:W-:-:S06]  /*0200*/  UMOV UR4, 0x2 ;  /* 0x0000000200047882 */ /* 0x000fcc0000000000 */
.L_x_0:
[C---:B------:R-:W-:Y:S01]  /*0210*/  FMUL R0, |R4|.reuse, 2.8853900432586669922 ;  /* 0x4038aa3b04007820 */ /* 0x040fe20000400200 */
[----:B------:R-:W0:Y:S01]  /*0220*/  LDCU UR6, c[0x0][0x398] ;  /* 0x00007300ff0677ac */ /* 0x000e220008000800 */
[----:B------:R-:W-:Y:S01]  /*0230*/  MOV R3, 0x3f800000 ;  /* 0x3f80000000037802 */ /* 0x000fe20000000f00 */
[C---:B------:R-:W-:Y:S01]  /*0240*/  FMUL R7, R4.reuse, R4 ;  /* 0x0000000404077220 */ /* 0x040fe20000400000 */
[----:B------:R-:W-:Y:S01]  /*0250*/  MOV R6, 0x3c80f082 ;  /* 0x3c80f08200067802 */ /* 0x000fe20000000f00 */
[----:B------:R-:W1:Y:S01]  /*0260*/  LDCU.64 UR10, c[0x0][0x388] ;  /* 0x00007100ff0a77ac */ /* 0x000e620008000a00 */
[----:B------:R-:W2:Y:S01]  /*0270*/  MUFU.EX2 R0, R0 ;  /* 0x0000000000007308 */ /* 0x000ea20000000800 */
[C---:B------:R-:W-:Y:S02]  /*0280*/  FSETP.GE.AND P0, PT, |R4|.reuse, 9.010913848876953125, PT ;  /* 0x41102cb40400780b */ /* 0x040fe40003f06200 */
[----:B------:R-:W-:Y:S01]  /*0290*/  FSETP.GE.AND P1, PT, |R4|, 0.60000002384185791016, PT ;  /* 0x3f19999a0400780b */ /* 0x000fe20003f26200 */
[----:B0-----:R-:W-:-:S02]  /*02a0*/  UIMAD UR5, UR6, UR6, URZ ;  /* 0x00000006060572a4 */ /* 0x001fc4000f8e02ff */
[----:B------:R-:W-:Y:S01]  /*02b0*/  UIMAD UR6, UR8, UR6, URZ ;  /* 0x00000006080672a4 */ /* 0x000fe2000f8e02ff */
[----:B--2---:R-:W-:Y:S01]  /*02c0*/  FADD R2, R0, 1 ;  /* 0x3f80000000027421 */ /* 0x004fe20000000000 */
[----:B------:R-:W-:Y:S02]  /*02d0*/  UIMAD UR5, UR5, UR4, URZ ;  /* 0x00000004050572a4 */ /* 0x000fe4000f8e02ff */
[----:B------:R-:W-:Y:S02]  /*02e0*/  USHF.R.S32.HI UR7, URZ, 0x1f, UR6 ;  /* 0x0000001fff077899 */ /* 0x000fe40008011406 */
[----:B------:R-:W-:Y:S01]  /*02f0*/  USHF.R.S32.HI UR4, URZ, 0x1f, UR5 ;  /* 0x0000001fff047899 */ /* 0x000fe20008011405 */
[----:B------:R-:W0:Y:S01]  /*0300*/  MUFU.RCP R2, R2 ;  /* 0x0000000200027308 */ /* 0x000e220000001000 */
[----:B---3--:R-:W-:-:S04]  /*0310*/  UIADD3 UR5, UP0, UP1, UR5, UR6, UR9 ;  /* 0x0000000605057290 */ /* 0x008fc8000f91e009 */
[----:B------:R-:W-:Y:S02]  /*0320*/  UIADD3.X UR7, UPT, UPT, UR4, UR7, URZ, UP0, UP1 ;  /* 0x0000000704077290 */ /* 0x000fe400087e24ff */
[----:B-1----:R-:W-:-:S04]  /*0330*/  ULEA UR4, UP0, UR5, UR10, 0x2 ;  /* 0x0000000a05047291 */ /* 0x002fc8000f8010ff */
[----:B------:R-:W-:Y:S01]  /*0340*/  ULEA.HI.X UR5, UR5, UR11, UR7, 0x2, UP0 ;  /* 0x0000000b05057291 */ /* 0x000fe200080f1407 */
[----:B0-----:R-:W-:Y:S01]  /*0350*/  FFMA R0, R2, -2, R3 ;  /* 0xc000000002007823 */ /* 0x001fe20000000003 */
[----:B------:R-:W-:-:S04]  /*0360*/  FFMA R2, R7, R6, -0.052303962409496307373 ;  /* 0xbd563cae07027423 */ /* 0x000fc80000000006 */
[----:B------:R-:W-:Y:S01]  /*0370*/  FFMA R2, R7, R2, 0.1331529766321182251 ;  /* 0x3e08594107027423 */ /* 0x000fe20000000002 */
[----:B------:R-:W-:-:S03]  /*0380*/  FSEL R3, R0, 1, !P0 ;  /* 0x3f80000000037808 */ /* 0x000fc60004000000 */
[----:B------:R-:W-:Y:S01]  /*0390*/  FFMA R0, R7, R2, -0.33332768082618713379 ;  /* 0xbeaaa9ed07007423 */ /* 0x000fe20000000002 */
[----:B------:R-:W-:Y:S02]  /*03a0*/  LOP3.LUT R5, R3, 0x80000000, R4, 0xb8, !PT ;  /* 0x8000000003057812 */ /* 0x000fe400078eb804 */
[----:B------:R-:W-:Y:S01]  /*03b0*/  MOV R2, UR4 ;  /* 0x0000000400027c02 */ /* 0x000fe20008000f00 */
[----:B------:R-:W-:Y:S01]  /*03c0*/  FFMA R7, R7, R0, RZ ;  /* 0x0000000007077223 */ /* 0x000fe200000000ff */
[----:B------:R-:W-:-:S03]  /*03d0*/  MOV R3, UR5 ;  /* 0x0000000500037c02 */ /* 0x000fc60008000f00 */
[----:B------:R-:W-:-:S05]  /*03e0*/  @!P1 FFMA R5, R7, R4, R4 ;  /* 0x0000000407059223 */ /* 0x000fca0000000004 */
[----:B------:R-:W-:Y:S01]  /*03f0*/  STG.E desc[UR12][R2.64], R5 ;  /* 0x0000000502007986 */ /* 0x000fe2000c10190c */
[----:B------:R-:W-:Y:S05]  /*0400*/  EXIT ;  /* 0x000000000000794d */ /* 0x000fea0003800000 */
.L_x_2:
[----:B------:R-:W-:-:S00]  /*0410*/  BRA `(.L_x_2) ;  /* 0xfffffffc00fc7947 */ /* 0x000fc0000383ffff */
[----:B------:R-:W-:-:S00]  /*0420*/  NOP ;  /* 0x0000000000007918 */ /* 0x000fc00000000000 */
        /* <DEDUP_REMOVED lines=13> */
.L_x_21:


//--------------------- .text._Z10cudaConv2DPfS_S_ii --------------------------
	.section	.text._Z10cudaConv2DPfS_S_ii,"ax",@progbits
	.align	128
        .global         _Z10cudaConv2DPfS_S_ii
        .type           _Z10cudaConv2DPfS_S_ii,@function
        .size           _Z10cudaConv2DPfS_S_ii,(.L_x_22 - _Z10cudaConv2DPfS_S_ii)
        .other          _Z10cudaConv2DPfS_S_ii,@"STO_CUDA_ENTRY STV_DEFAULT"
_Z10cudaConv2DPfS_S_ii:
.text._Z10cudaConv2DPfS_S_ii:
[----:B------:R-:W-:Y:S08]  /*0000*/  LDC R1, c[0x0][0x37c] ;  /* 0x0000df00ff017b82 */ /* 0x000ff00000000800 */
[----:B------:R-:W0:Y:S01]  /*0010*/  LDC R11, c[0x0][0x39c] ;  /* 0x0000e700ff0b7b82 */ /* 0x000e220000000800 */
[----:B------:R-:W1:Y:S01]  /*0020*/  S2R R21, SR_CTAID.X ;  /* 0x0000000000157919 */ /* 0x000e620000002500 */
[----:B------:R-:W2:Y:S01]  /*0030*/  LDCU.64 UR4, c[0x0][0x358] ;  /* 0x00006b00ff0477ac */ /* 0x000ea20008000a00 */
[----:B------:R-:W-:Y:S01]  /*0040*/  IMAD.MOV.U32 R7, RZ, RZ, RZ ;  /* 0x000000ffff077224 */ /* 0x000fe200078e00ff */
[----:B------:R-:W3:Y:S01]  /*0050*/  S2R R9, SR_CTAID.Y ;  /* 0x0000000000097919 */ /* 0x000ee20000002600 */
[----:B------:R-:W4:Y:S01]  /*0060*/  S2R R8, SR_CTAID.Z ;  /* 0x0000000000087919 */ /* 0x000f220000002700 */
[----:B0-----:R-:W-:-:S13]  /*0070*/  ISETP.GE.AND P0, PT, R11, 0x1, PT ;  /* 0x000000010b00780c */ /* 0x001fda0003f06270 */
[----:B-1234-:R-:W-:Y:S05]  /*0080*/  @!P0 BRA `(.L_x_3) ;  /* 0x0000000800008947 */ /* 0x01efea0003800000 */
[C---:B------:R-:W-:Y:S01]  /*0090*/  LOP3.LUT R5, R11.reuse, 0x7ffffff8, RZ, 0xc0, !PT ;  /* 0x7ffffff80b057812 */ /* 0x040fe200078ec0ff */
[-C--:B------:R-:W-:Y:S01]  /*00a0*/  IMAD R4, R8, R11.reuse, RZ ;  /* 0x0000000b08047224 */ /* 0x080fe200078e02ff */
[C---:B------:R-:W-:Y:S01]  /*00b0*/  LOP3.LUT R6, R11.reuse, 0x7, RZ, 0xc0, !PT ;  /* 0x000000070b067812 */ /* 0x040fe200078ec0ff */
[----:B------:R-:W-:Y:S01]  /*00c0*/  IMAD.MOV.U32 R7, RZ, RZ, RZ ;  /* 0x000000ffff077224 */ /* 0x000fe200078e00ff */
[----:B------:R-:W-:Y:S01]  /*00d0*/  LOP3.LUT R3, R11, 0x3, RZ, 0xc0, !PT ;  /* 0x000000030b037812 */ /* 0x000fe200078ec0ff */
[----:B------:R-:W-:Y:S02]  /*00e0*/  IMAD R4, R4, R11, RZ ;  /* 0x0000000b04047224 */ /* 0x000fe400078e02ff */
[----:B------:R-:W-:Y:S02]  /*00f0*/  IMAD.MOV.U32 R2, RZ, RZ, RZ ;  /* 0x000000ffff027224 */ /* 0x000fe400078e00ff */
[----:B------:R-:W-:-:S07]  /*0100*/  IMAD.MOV R0, RZ, RZ, -R5 ;  /* 0x000000ffff007224 */ /* 0x000fce00078e0a05 */
.L_x_8:
[----:B------:R-:W0:Y:S01]  /*0110*/  LDC.64 R10, c[0x0][0x398] ;  /* 0x0000e600ff0a7b82 */ /* 0x000e220000000a00 */
[----:B------:R-:W-:Y:S02]  /*0120*/  IMAD.IADD R13, R21, 0x1, R2 ;  /* 0x00000001150d7824 */ /* 0x000fe400078e0202 */
[----:B------:R-:W-:Y:S01]  /*0130*/  IMAD.MOV.U32 R22, RZ, RZ, RZ ;  /* 0x000000ffff167224 */ /* 0x000fe200078e00ff */
[----:B0-----:R-:W-:Y:S01]  /*0140*/  ISETP.GE.U32.AND P1, PT, R11, 0x8, PT ;  /* 0x000000080b00780c */ /* 0x001fe20003f26070 */
[----:B------:R-:W-:Y:S02]  /*0150*/  IMAD R20, R13, R10, RZ ;  /* 0x0000000a0d147224 */ /* 0x000fe400078e02ff */
[C---:B------:R-:W-:Y:S02]  /*0160*/  IMAD R10, R2.reuse, R11, R4 ;  /* 0x0000000b020a7224 */ /* 0x040fe400078e0204 */
[----:B------:R-:W-:Y:S01]  /*0170*/  VIADD R2, R2, 0x1 ;  /* 0x0000000102027836 */ /* 0x000fe20000000000 */
[----:B------:R-:W-:-:S04]  /*0180*/  IADD3 R23, P2, PT, R20, R9, RZ ;  /* 0x0000000914177210 */ /* 0x000fc80007f5e0ff */
[----:B------:R-:W-:Y:S02]  /*0190*/  ISETP.NE.AND P0, PT, R2, R11, PT ;  /* 0x0000000b0200720c */ /* 0x000fe40003f05270 */
[----:B------:R-:W-:Y:S01]  /*01a0*/  LEA.HI.X.SX32 R20, R20, RZ, 0x1, P2 ;  /* 0x000000ff14147211 */ /* 0x000fe200010f0eff */
[----:B------:R-:W-:Y:S10]  /*01b0*/  @!P1 BRA `(.L_x_4) ;  /* 0x0000000000b89947 */ /* 0x000ff40003800000 */
[----:B------:R-:W0:Y:S01]  /*01c0*/  LDC.64 R12, c[0x0][0x380] ;  /* 0x0000e000ff0c7b82 */ /* 0x000e220000000a00 */
[----:B------:R-:W-:-:S07]  /*01d0*/  IMAD.MOV.U32 R16, RZ, RZ, R0 ;  /* 0x000000ffff107224 */ /* 0x000fce00078e0000 */
[----:B------:R-:W1:Y:S01]  /*01e0*/  LDC.64 R14, c[0x0][0x388] ;  /* 0x0000e200ff0e7b82 */ /* 0x000e620000000a00 */
[----:B0-----:R-:W-:-:S04]  /*01f0*/  LEA R12, P1, R23, R12, 0x2 ;  /* 0x0000000c170c7211 */ /* 0x001fc800078210ff */
[----:B------:R-:W-:Y:S02]  /*0200*/  IADD3 R18, P2, PT, R12, 0x10, RZ ;  /* 0x000000100c127810 */ /* 0x000fe40007f5e0ff */
[----:B------:R-:W-:Y:S02]  /*0210*/  LEA.HI.X R13, R23, R13, R20, 0x2, P1 ;  /* 0x0000000d170d7211 */ /* 0x000fe400008f1414 */
[----:B-1----:R-:W-:-:S04]  /*0220*/  LEA R14, P3, R10, R14, 0x2 ;  /* 0x0000000e0a0e7211 */ /* 0x002fc800078610ff */
[----:B------:R-:W-:Y:S02]  /*0230*/  IADD3 R17, P4, PT, R14, 0x10, RZ ;  /* 0x000000100e117810 */ /* 0x000fe40007f9e0ff */
[----:B------:R-:W-:Y:S01]  /*0240*/  LEA.HI.X R26, R10, R15, RZ, 0x2, P3 ;  /* 0x0000000f0a1a7211 */ /* 0x000fe200018f14ff */
[----:B------:R-:W-:-:S03]  /*0250*/  IMAD.X R15, RZ, RZ, R13, P2 ;  /* 0x000000ffff0f7224 */ /* 0x000fc600010e060d */
[----:B------:R-:W-:-:S07]  /*0260*/  IADD3.X R26, PT, PT, RZ, R26, RZ, P4, !PT ;  /* 0x0000001aff1a7210 */ /* 0x000fce00027fe4ff */
.L_x_5:
[----:B------:R-:W-:Y:S02]  /*0270*/  IMAD.MOV.U32 R14, RZ, RZ, R18 ;  /* 0x000000ffff0e7224 */ /* 0x000fe400078e0012 */
[----:B------:R-:W-:Y:S02]  /*0280*/  IMAD.MOV.U32 R12, RZ, RZ, R17 ;  /* 0x000000ffff0c7224 */ /* 0x000fe400078e0011 */
[----:B------:R-:W-:Y:S01]  /*0290*/  IMAD.MOV.U32 R13, RZ, RZ, R26 ;  /* 0x000000ffff0d7224 */ /* 0x000fe200078e001a */
[----:B------:R-:W2:Y:S04]  /*02a0*/  LDG.E R22, desc[UR4][R14.64+-0x10] ;  /* 0xfffff0040e167981 */ /* 0x000ea8000c1e1900 */
[----:B------:R-:W2:Y:S04]  /*02b0*/  LDG.E R19, desc[UR4][R12.64+-0x10] ;  /* 0xfffff0040c137981 */ /* 0x000ea8000c1e1900 */
[----:B------:R-:W3:Y:S04]  /*02c0*/  LDG.E R24, desc[UR4][R14.64+-0xc] ;  /* 0xfffff4040e187981 */ /* 0x000ee8000c1e1900 */
[----:B------:R-:W3:Y:S04]  /*02d0*/  LDG.E R25, desc[UR4][R12.64+-0xc] ;  /* 0xfffff4040c197981 */ /* 0x000ee8000c1e1900 */
[----:B------:R-:W4:Y:S04]  /*02e0*/  LDG.E R17, desc[UR4][R14.64+-0x8] ;  /* 0xfffff8040e117981 */ /* 0x000f28000c1e1900 */
[----:B------:R-:W4:Y:S01]  /*02f0*/  LDG.E R18, desc[UR4][R12.64+-0x8] ;  /* 0xfffff8040c127981 */ /* 0x000f22000c1e1900 */
[----:B--2---:R-:W-:-:S03]  /*0300*/  FFMA R19, R22, R19, R7 ;  /* 0x0000001316137223 */ /* 0x004fc60000000007 */
[----:B------:R-:W2:Y:S04]  /*0310*/  LDG.E R22, desc[UR4][R14.64+-0x4] ;  /* 0xfffffc040e167981 */ /* 0x000ea8000c1e1900 */
[----:B------:R-:W2:Y:S01]  /*0320*/  LDG.E R7, desc[UR4][R12.64+-0x4] ;  /* 0xfffffc040c077981 */ /* 0x000ea2000c1e1900 */
[----:B---3--:R-:W-:-:S03]  /*0330*/  FFMA R26, R24, R25, R19 ;  /* 0x00000019181a7223 */ /* 0x008fc60000000013 */
[----:B------:R-:W3:Y:S04]  /*0340*/  LDG.E R19, desc[UR4][R14.64] ;  /* 0x000000040e137981 */ /* 0x000ee8000c1e1900 */
[----:B------:R-:W3:Y:S01]  /*0350*/  LDG.E R24, desc[UR4][R12.64] ;  /* 0x000000040c187981 */ /* 0x000ee2000c1e1900 */
[----:B----4-:R-:W-:-:S03]  /*0360*/  FFMA R25, R17, R18, R26 ;  /* 0x0000001211197223 */ /* 0x010fc6000000001a */
[----:B------:R-:W4:Y:S04]  /*0370*/  LDG.E R17, desc[UR4][R14.64+0x4] ;  /* 0x000004040e117981 */ /* 0x000f28000c1e1900 */
[----:B------:R-:W4:Y:S01]  /*0380*/  LDG.E R18, desc[UR4][R12.64+0x4] ;  /* 0x000004040c127981 */ /* 0x000f22000c1e1900 */
[----:B--2---:R-:W-:-:S03]  /*0390*/  FFMA R26, R22, R7, R25 ;  /* 0x00000007161a7223 */ /* 0x004fc60000000019 */
[----:B------:R-:W2:Y:S04]  /*03a0*/  LDG.E R22, desc[UR4][R14.64+0x8] ;  /* 0x000008040e167981 */ /* 0x000ea8000c1e1900 */
[----:B------:R-:W2:Y:S01]  /*03b0*/  LDG.E R7, desc[UR4][R12.64+0x8] ;  /* 0x000008040c077981 */ /* 0x000ea2000c1e1900 */
[----:B---3--:R-:W-:-:S03]  /*03c0*/  FFMA R26, R19, R24, R26 ;  /* 0x00000018131a7223 */ /* 0x008fc6000000001a */
[----:B------:R0:W3:Y:S04]  /*03d0*/  LDG.E R19, desc[UR4][R14.64+0xc] ;  /* 0x00000c040e137981 */ /* 0x0000e8000c1e1900 */
[----:B------:R-:W3:Y:S01]  /*03e0*/  LDG.E R24, desc[UR4][R12.64+0xc] ;  /* 0x00000c040c187981 */ /* 0x000ee2000c1e1900 */
[----:B------:R-:W-:Y:S02]  /*03f0*/  VIADD R16, R16, 0x8 ;  /* 0x0000000810107836 */ /* 0x000fe40000000000 */
[----:B----4-:R-:W-:Y:S01]  /*0400*/  FFMA R25, R17, R18, R26 ;  /* 0x0000001211197223 */ /* 0x010fe2000000001a */
[----:B------:R-:W-:Y:S02]  /*0410*/  IADD3 R18, P2, PT, R14, 0x20, RZ ;  /* 0x000000200e127810 */ /* 0x000fe40007f5e0ff */
[----:B------:R-:W-:-:S02]  /*0420*/  IADD3 R17, P3, PT, R12, 0x20, RZ ;  /* 0x000000200c117810 */ /* 0x000fc40007f7e0ff */
[----:B------:R-:W-:Y:S01]  /*0430*/  ISETP.NE.AND P1, PT, R16, RZ, PT ;  /* 0x000000ff1000720c */ /* 0x000fe20003f25270 */
[----:B0-----:R-:W-:Y:S02]  /*0440*/  IMAD.X R15, RZ, RZ, R15, P2 ;  /* 0x000000ffff0f7224 */ /* 0x001fe400010e060f */
[----:B------:R-:W-:Y:S02]  /*0450*/  IMAD.X R26, RZ, RZ, R13, P3 ;  /* 0x000000ffff1a7224 */ /* 0x000fe400018e060d */
[----:B--2---:R-:W-:-:S04]  /*0460*/  FFMA R22, R22, R7, R25 ;  /* 0x0000000716167223 */ /* 0x004fc80000000019 */
[----:B---3--:R-:W-:-:S04]  /*0470*/  FFMA R7, R19, R24, R22 ;  /* 0x0000001813077223 */ /* 0x008fc80000000016 */
[----:B------:R-:W-:Y:S05]  /*0480*/  @P1 BRA `(.L_x_5) ;  /* 0xfffffffc00781947 */ /* 0x000fea000383ffff */
[----:B------:R-:W-:-:S07]  /*0490*/  MOV R22, R5 ;  /* 0x0000000500167202 */ /* 0x000fce0000000f00 */
.L_x_4:
[----:B------:R-:W-:-:S13]  /*04a0*/  ISETP.NE.AND P1, PT, R6, RZ, PT ;  /* 0x000000ff0600720c */ /* 0x000fda0003f25270 */
[----:B------:R-:W-:Y:S05]  /*04b0*/  @!P1 BRA `(.L_x_6) ;  /* 0x0000000000f09947 */ /* 0x000fea0003800000 */
[----:B------:R-:W-:Y:S01]  /*04c0*/  VIADD R12, R6, 0xffffffff ;  /* 0xffffffff060c7836 */ /* 0x000fe20000000000 */
[----:B------:R-:W-:-:S04]  /*04d0*/  ISETP.NE.AND P1, PT, R3, RZ, PT ;  /* 0x000000ff0300720c */ /* 0x000fc80003f25270 */
[----:B------:R-:W-:-:S13]  /*04e0*/  ISETP.GE.U32.AND P2, PT, R12, 0x3, PT ;  /* 0x000000030c00780c */ /* 0x000fda0003f46070 */
[----:B------:R-:W-:Y:S05]  /*04f0*/  @!P2 BRA `(.L_x_7) ;  /* 0x00000000005ca947 */ /* 0x000fea0003800000 */
[----:B------:R-:W0:Y:S01]  /*0500*/  LDC.64 R12, c[0x0][0x380] ;  /* 0x0000e000ff0c7b82 */ /* 0x000e220000000a00 */
[----:B------:R-:W-:Y:S02]  /*0510*/  IADD3 R18, P2, PT, R22, R23, RZ ;  /* 0x0000001716127210 */ /* 0x000fe40007f5e0ff */
[----:B------:R-:W-:-:S03]  /*0520*/  IADD3 R16, P3, PT, R10, R22, RZ ;  /* 0x000000160a107210 */ /* 0x000fc60007f7e0ff */
[----:B------:R-:W-:Y:S02]  /*0530*/  IMAD.X R19, RZ, RZ, R20, P2 ;  /* 0x000000ffff137224 */ /* 0x000fe400010e0614 */
[----:B------:R-:W1:Y:S01]  /*0540*/  LDC.64 R14, c[0x0][0x388] ;  /* 0x0000e200ff0e7b82 */ /* 0x000e620000000a00 */
[----:B------:R-:W-:Y:S01]  /*0550*/  IMAD.X R17, RZ, RZ, RZ, P3 ;  /* 0x000000ffff117224 */ /* 0x000fe200018e06ff */
[----:B0-----:R-:W-:-:S04]  /*0560*/  LEA R12, P2, R18, R12, 0x2 ;  /* 0x0000000c120c7211 */ /* 0x001fc800078410ff */
[----:B------:R-:W-:Y:S02]  /*0570*/  LEA.HI.X R13, R18, R13, R19, 0x2, P2 ;  /* 0x0000000d120d7211 */ /* 0x000fe400010f1413 */
[----:B-1----:R-:W-:-:S03]  /*0580*/  LEA R14, P3, R16, R14, 0x2 ;  /* 0x0000000e100e7211 */ /* 0x002fc600078610ff */
[----:B------:R-:W2:Y:S01]  /*0590*/  LDG.E R19, desc[UR4][R12.64+0x4] ;  /* 0x000004040c137981 */ /* 0x000ea2000c1e1900 */
[----:B------:R-:W-:-:S03]  /*05a0*/  LEA.HI.X R15, R16, R15, R17, 0x2, P3 ;  /* 0x0000000f100f7211 */ /* 0x000fc600018f1411 */
[----:B------:R-:W3:Y:S04]  /*05b0*/  LDG.E R25, desc[UR4][R12.64+0x8] ;  /* 0x000008040c197981 */ /* 0x000ee8000c1e1900 */
[----:B------:R-:W4:Y:S04]  /*05c0*/  LDG.E R16, desc[UR4][R12.64] ;  /* 0x000000040c107981 */ /* 0x000f28000c1e1900 */
[----:B------:R-:W4:Y:S04]  /*05d0*/  LDG.E R17, desc[UR4][R14.64] ;  /* 0x000000040e117981 */ /* 0x000f28000c1e1900 */
[----:B------:R-:W2:Y:S04]  /*05e0*/  LDG.E R18, desc[UR4][R14.64+0x4] ;  /* 0x000004040e127981 */ /* 0x000ea8000c1e1900 */
[----:B------:R-:W3:Y:S04]  /*05f0*/  LDG.E R24, desc[UR4][R14.64+0x8] ;  /* 0x000008040e187981 */ /* 0x000ee8000c1e1900 */
[----:B------:R-:W5:Y:S04]  /*0600*/  LDG.E R27, desc[UR4][R12.64+0xc] ;  /* 0x00000c040c1b7981 */ /* 0x000f68000c1e1900 */
[----:B------:R-:W5:Y:S01]  /*0610*/  LDG.E R26, desc[UR4][R14.64+0xc] ;  /* 0x00000c040e1a7981 */ /* 0x000f62000c1e1900 */
[----:B------:R-:W-:-:S02]  /*0620*/  VIADD R22, R22, 0x4 ;  /* 0x0000000416167836 */ /* 0x000fc40000000000 */
[----:B----4-:R-:W-:-:S04]  /*0630*/  FFMA R16, R16, R17, R7 ;  /* 0x0000001110107223 */ /* 0x010fc80000000007 */
[----:B--2---:R-:W-:-:S04]  /*0640*/  FFMA R16, R19, R18, R16 ;  /* 0x0000001213107223 */ /* 0x004fc80000000010 */
[----:B---3--:R-:W-:-:S04]  /*0650*/  FFMA R16, R25, R24, R16 ;  /* 0x0000001819107223 */ /* 0x008fc80000000010 */
[----:B-----5:R-:W-:-:S07]  /*0660*/  FFMA R7, R27, R26, R16 ;  /* 0x0000001a1b077223 */ /* 0x020fce0000000010 */
.L_x_7:
[----:B------:R-:W-:Y:S05]  /*0670*/  @!P1 BRA `(.L_x_6) ;  /* 0x0000000000809947 */ /* 0x000fea0003800000 */
[----:B------:R-:W0:Y:S01]  /*0680*/  LDC.64 R12, c[0x0][0x380] ;  /* 0x0000e000ff0c7b82 */ /* 0x000e220000000a00 */
[----:B------:R-:W-:Y:S02]  /*0690*/  ISETP.NE.AND P2, PT, R3, 0x1, PT ;  /* 0x000000010300780c */ /* 0x000fe40003f45270 */
[----:B------:R-:W-:-:S05]  /*06a0*/  LOP3.LUT P1, RZ, R11, 0x1, RZ, 0xc0, !PT ;  /* 0x000000010bff7812 */ /* 0x000fca000782c0ff */
[----:B------:R-:W1:Y:S06]  /*06b0*/  LDC.64 R14, c[0x0][0x388] ;  /* 0x0000e200ff0e7b82 */ /* 0x000e6c0000000a00 */
[----:B------:R-:W-:Y:S02]  /*06c0*/  @P2 IADD3 R24, P3, PT, R22, R23, RZ ;  /* 0x0000001716182210 */ /* 0x000fe40007f7e0ff */
[----:B------:R-:W2:Y:S03]  /*06d0*/  LDC.64 R16, c[0x0][0x380] ;  /* 0x0000e000ff107b82 */ /* 0x000ea60000000a00 */
[----:B------:R-:W-:-:S05]  /*06e0*/  @P2 IMAD.X R25, RZ, RZ, R20, P3 ;  /* 0x000000ffff192224 */ /* 0x000fca00018e0614 */
[----:B------:R-:W3:Y:S01]  /*06f0*/  LDC.64 R18, c[0x0][0x388] ;  /* 0x0000e200ff127b82 */ /* 0x000ee20000000a00 */
[----:B0-----:R-:W-:-:S04]  /*0700*/  @P2 LEA R12, P4, R24, R12, 0x2 ;  /* 0x0000000c180c2211 */ /* 0x001fc800078810ff */
[----:B------:R-:W-:Y:S02]  /*0710*/  @P2 LEA.HI.X R13, R24, R13, R25, 0x2, P4 ;  /* 0x0000000d180d2211 */ /* 0x000fe400020f1419 */
[----:B------:R-:W-:Y:S02]  /*0720*/  @P2 IADD3 R24, P4, PT, R10, R22, RZ ;  /* 0x000000160a182210 */ /* 0x000fe40007f9e0ff */
[----:B------:R-:W-:Y:S01]  /*0730*/  @P2 IADD3 R22, PT, PT, R22, 0x2, RZ ;  /* 0x0000000216162810 */ /* 0x000fe20007ffe0ff */
[----:B------:R-:W4:Y:S03]  /*0740*/  @P2 LDG.E R25, desc[UR4][R12.64+0x4] ;  /* 0x000004040c192981 */ /* 0x000f26000c1e1900 */
[----:B------:R-:W-:Y:S02]  /*0750*/  @P1 IADD3 R23, P5, PT, R22, R23, RZ ;  /* 0x0000001716171210 */ /* 0x000fe40007fbe0ff */
[----:B------:R-:W-:Y:S01]  /*0760*/  @P1 IADD3 R10, P3, PT, R10, R22, RZ ;  /* 0x000000160a0a1210 */ /* 0x000fe20007f7e0ff */
[----:B------:R-:W-:Y:S01]  /*0770*/  @P2 IMAD.X R22, RZ, RZ, RZ, P4 ;  /* 0x000000ffff162224 */ /* 0x000fe200020e06ff */
[----:B-1----:R-:W-:Y:S01]  /*0780*/  @P2 LEA R14, P4, R24, R14, 0x2 ;  /* 0x0000000e180e2211 */ /* 0x002fe200078810ff */
[----:B------:R-:W-:Y:S01]  /*0790*/  @P1 IMAD.X R20, RZ, RZ, R20, P5 ;  /* 0x000000ffff141224 */ /* 0x000fe200028e0614 */
[----:B--2---:R-:W-:-:S02]  /*07a0*/  @P1 LEA R16, P5, R23, R16, 0x2 ;  /* 0x0000001017101211 */ /* 0x004fc400078a10ff */
[----:B------:R-:W-:Y:S02]  /*07b0*/  @P2 LEA.HI.X R15, R24, R15, R22, 0x2, P4 ;  /* 0x0000000f180f2211 */ /* 0x000fe400020f1416 */
[----:B------:R-:W-:Y:S01]  /*07c0*/  @P1 LEA.HI.X R17, R23, R17, R20, 0x2, P5 ;  /* 0x0000001117111211 */ /* 0x000fe200028f1414 */
[----:B------:R-:W-:Y:S01]  /*07d0*/  @P1 IMAD.X R20, RZ, RZ, RZ, P3 ;  /* 0x000000ffff141224 */ /* 0x000fe200018e06ff */
[C---:B---3--:R-:W-:Y:S01]  /*07e0*/  @P1 LEA R18, P3, R10.reuse, R18, 0x2 ;  /* 0x000000120a121211 */ /* 0x048fe200078610ff */
[----:B------:R-:W2:Y:S04]  /*07f0*/  @P2 LDG.E R22, desc[UR4][R12.64] ;  /* 0x000000040c162981 */ /* 0x000ea8000c1e1900 */
[----:B------:R-:W2:Y:S01]  /*0800*/  @P2 LDG.E R23, desc[UR4][R14.64] ;  /* 0x000000040e172981 */ /* 0x000ea2000c1e1900 */
[----:B------:R-:W-:-:S03]  /*0810*/  @P1 LEA.HI.X R19, R10, R19, R20, 0x2, P3 ;  /* 0x000000130a131211 */ /* 0x000fc600018f1414 */
[----:B------:R-:W4:Y:S04]  /*0820*/  @P2 LDG.E R10, desc[UR4][R14.64+0x4] ;  /* 0x000004040e0a2981 */ /* 0x000f28000c1e1900 */
[----:B------:R-:W3:Y:S04]  /*0830*/  @P1 LDG.E R16, desc[UR4][R16.64] ;  /* 0x0000000410101981 */ /* 0x000ee8000c1e1900 */
[----:B------:R-:W3:Y:S01]  /*0840*/  @P1 LDG.E R18, desc[UR4][R18.64] ;  /* 0x0000000412121981 */ /* 0x000ee2000c1e1900 */
[----:B--2---:R-:W-:-:S04]  /*0850*/  @P2 FFMA R22, R22, R23, R7 ;  /* 0x0000001716162223 */ /* 0x004fc80000000007 */
[----:B----4-:R-:W-:-:S04]  /*0860*/  @P2 FFMA R7, R25, R10, R22 ;  /* 0x0000000a19072223 */ /* 0x010fc80000000016 */
[----:B---3--:R-:W-:-:S07]  /*0870*/  @P1 FFMA R7, R16, R18, R7 ;  /* 0x0000001210071223 */ /* 0x008fce0000000007 */
.L_x_6:
[----:B------:R-:W-:Y:S05]  /*0880*/  @P0 BRA `(.L_x_8) ;  /* 0xfffffff800200947 */ /* 0x000fea000383ffff */
.L_x_3:
[----:B------:R-:W0:Y:S01]  /*0890*/  LDC R0, c[0x0][0x398] ;  /* 0x0000e600ff007b82 */ /* 0x000e220000000800 */
[----:B------:R-:W-:-:S04]  /*08a0*/  IMAD R8, R8, R11, RZ ;  /* 0x0000000b08087224 */ /* 0x000fc800078e02ff */
[----:B------:R-:W-:-:S03]  /*08b0*/  IMAD R8, R8, R11, RZ ;  /* 0x0000000b08087224 */ /* 0x000fc600078e02ff */
[----:B------:R-:W1:Y:S02]  /*08c0*/  LDC.64 R2, c[0x0][0x390] ;  /* 0x0000e400ff027b82 */ /* 0x000e640000000a00 */
[----:B------:R-:W-:Y:S01]  /*08d0*/  SHF.R.S32.HI R5, RZ, 0x1f, R8 ;  /* 0x0000001fff057819 */ /* 0x000fe20000011408 */
[----:B0-----:R-:W-:-:S04]  /*08e0*/  IMAD.IADD R0, R0, 0x1, -R11 ;  /* 0x0000000100007824 */ /* 0x001fc800078e0a0b */
[----:B------:R-:W-:-:S05]  /*08f0*/  IMAD R0, R0, R21, R21 ;  /* 0x0000001500007224 */ /* 0x000fca00078e0215 */
[----:B------:R-:W-:Y:S02]  /*0900*/  IADD3 R9, P0, P1, R8, R0, R9 ;  /* 0x0000000008097210 */ /* 0x000fe4000791e009 */
[----:B------:R-:W-:-:S04]  /*0910*/  SHF.R.S32.HI R0, RZ, 0x1f, R0 ;  /* 0x0000001fff007819 */ /* 0x000fc80000011400 */
[----:B------:R-:W-:Y:S02]  /*0920*/  IADD3.X R0, PT, PT, R5, R0, RZ, P0, P1 ;  /* 0x0000000005007210 */ /* 0x000fe400007e24ff */
[----:B-1----:R-:W-:-:S04]  /*0930*/  LEA R2, P0, R9, R2, 0x2 ;  /* 0x0000000209027211 */ /* 0x002fc800078010ff */
[----:B------:R-:W-:-:S05]  /*0940*/  LEA.HI.X R3, R9, R3, R0, 0x2, P0 ;  /* 0x0000000309037211 */ /* 0x000fca00000f1400 */
[----:B------:R-:W-:Y:S01]  /*0950*/  STG.E desc[UR4][R2.64], R7 ;  /* 0x0000000702007986 */ /* 0x000fe2000c101904 */
[----:B------:R-:W-:Y:S05]  /*0960*/  EXIT ;  /* 0x000000000000794d */ /* 0x000fea0003800000 */
.L_x_9:
        /* <DEDUP_REMOVED lines=9> */
.L_x_22:


//--------------------- .text._Z15cudaMatrixMult2PfS_S_ii --------------------------
	.section	.text._Z15cudaMatrixMult2PfS_S_ii,"ax",@progbits
	.align	128
        .global         _Z15cudaMatrixMult2PfS_S_ii
        .type           _Z15cudaMatrixMult2PfS_S_ii,@function
        .size           _Z15cudaMatrixMult2PfS_S_ii,(.L_x_23 - _Z15cudaMatrixMult2PfS_S_ii)
        .other          _Z15cudaMatrixMult2PfS_S_ii,@"STO_CUDA_ENTRY STV_DEFAULT"
_Z15cudaMatrixMult2PfS_S_ii:
.text._Z15cudaMatrixMult2PfS_S_ii:
[----:B------:R-:W-:Y:S01]  /*0000*/  LDC R1, c[0x0][0x37c] ;  /* 0x0000df00ff017b82 */ /* 0x000fe20000000800 */
[----:B------:R-:W0:Y:S07]  /*0010*/  S2R R4, SR_TID.X ;  /* 0x0000000000047919 */ /* 0x000e2e0000002100 */
[----:B------:R-:W1:Y:S01]  /*0020*/  LDC R0, c[0x0][0x364] ;  /* 0x0000d900ff007b82 */ /* 0x000e620000000800 */
[----:B------:R-:W1:Y:S07]  /*0030*/  S2R R5, SR_TID.Y ;  /* 0x0000000000057919 */ /* 0x000e6e0000002200 */
[----:B------:R-:W0:Y:S08]  /*0040*/  S2UR UR5, SR_CTAID.X ;  /* 0x00000000000579c3 */ /* 0x000e300000002500 */
[----:B------:R-:W0:Y:S08]  /*0050*/  LDC R19, c[0x0][0x360] ;  /* 0x0000d800ff137b82 */ /* 0x000e300000000800 */
[----:B------:R-:W1:Y:S08]  /*0060*/  S2UR UR4, SR_CTAID.Y ;  /* 0x00000000000479c3 */ /* 0x000e700000002600 */
[----:B------:R-:W2:Y:S01]  /*0070*/  LDC.64 R2, c[0x0][0x398] ;  /* 0x0000e600ff027b82 */ /* 0x000ea20000000a00 */
[----:B0-----:R-:W-:-:S02]  /*0080*/  IMAD R19, R19, UR5, R4 ;  /* 0x0000000513137c24 */ /* 0x001fc4000f8e0204 */
[----:B-1----:R-:W-:-:S03]  /*0090*/  IMAD R0, R0, UR4, R5 ;  /* 0x0000000400007c24 */ /* 0x002fc6000f8e0205 */
[----:B--2---:R-:W-:-:S04]  /*00a0*/  ISETP.GE.AND P0, PT, R19, R3, PT ;  /* 0x000000031300720c */ /* 0x004fc80003f06270 */
[----:B------:R-:W-:-:S13]  /*00b0*/  ISETP.GE.OR P0, PT, R0, R2, P0 ;  /* 0x000000020000720c */ /* 0x000fda0000706670 */
[----:B------:R-:W-:Y:S05]  /*00c0*/  @P0 EXIT ;  /* 0x000000000000094d */ /* 0x000fea0003800000 */
[----:B------:R-:W-:Y:S01]  /*00d0*/  ISETP.GE.AND P0, PT, R3, 0x1, PT ;  /* 0x000000010300780c */ /* 0x000fe20003f06270 */
[----:B------:R-:W0:Y:S01]  /*00e0*/  LDCU.64 UR4, c[0x0][0x358] ;  /* 0x00006b00ff0477ac */ /* 0x000e220008000a00 */
[----:B------:R-:W-:-:S11]  /*00f0*/  HFMA2 R24, -RZ, RZ, 0, 0 ;  /* 0x00000000ff187431 */ /* 0x000fd600000001ff */
[----:B------:R-:W-:Y:S05]  /*0100*/  @!P0 BRA `(.L_x_10) ;  /* 0x0000000400e08947 */ /* 0x000fea0003800000 */
[C---:B------:R-:W-:Y:S01]  /*0110*/  ISETP.GE.U32.AND P1, PT, R3.reuse, 0x8, PT ;  /* 0x000000080300780c */ /* 0x040fe20003f26070 */
[----:B------:R-:W-:Y:S01]  /*0120*/  IMAD R18, R0, R3, RZ ;  /* 0x0000000300127224 */ /* 0x000fe200078e02ff */
[----:B------:R-:W-:Y:S02]  /*0130*/  LOP3.LUT R27, R3, 0x7, RZ, 0xc0, !PT ;  /* 0x00000007031b7812 */ /* 0x000fe400078ec0ff */
[----:B------:R-:W-:Y:S02]  /*0140*/  MOV R24, RZ ;  /* 0x000000ff00187202 */ /* 0x000fe40000000f00 */
[----:B------:R-:W-:Y:S02]  /*0150*/  ISETP.NE.AND P0, PT, R27, RZ, PT ;  /* 0x000000ff1b00720c */ /* 0x000fe40003f05270 */
[----:B------:R-:W-:-:S05]  /*0160*/  MOV R23, RZ ;  /* 0x000000ff00177202 */ /* 0x000fca0000000f00 */
[----:B------:R-:W-:Y:S06]  /*0170*/  @!P1 BRA `(.L_x_11) ;  /* 0x0000000000c49947 */ /* 0x000fec0003800000 */
[----:B------:R-:W1:Y:S01]  /*0180*/  LDC.64 R4, c[0x0][0x380] ;  /* 0x0000e000ff047b82 */ /* 0x000e620000000a00 */
[----:B------:R-:W-:Y:S02]  /*0190*/  LOP3.LUT R23, R3, 0x7ffffff8, RZ, 0xc0, !PT ;  /* 0x7ffffff803177812 */ /* 0x000fe400078ec0ff */
[----:B------:R-:W-:Y:S02]  /*01a0*/  MOV R24, RZ ;  /* 0x000000ff00187202 */ /* 0x000fe40000000f00 */
[----:B------:R-:W-:Y:S02]  /*01b0*/  MOV R21, R19 ;  /* 0x0000001300157202 */ /* 0x000fe40000000f00 */
[----:B------:R-:W-:Y:S01]  /*01c0*/  IADD3 R20, PT, PT, -R23, RZ, RZ ;  /* 0x000000ff17147210 */ /* 0x000fe20007ffe1ff */
[----:B-1----:R-:W-:-:S03]  /*01d0*/  IMAD.WIDE.U32 R4, R18, 0x4, R4 ;  /* 0x0000000412047825 */ /* 0x002fc600078e0004 */
[----:B------:R-:W-:-:S04]  /*01e0*/  IADD3 R6, P1, PT, R4, 0x10, RZ ;  /* 0x0000001004067810 */ /* 0x000fc80007f3e0ff */
[----:B------:R-:W-:-:S09]  /*01f0*/  IADD3.X R7, PT, PT, RZ, R5, RZ, P1, !PT ;  /* 0x00000005ff077210 */ /* 0x000fd20000ffe4ff */
.L_x_12:
[----:B------:R-:W1:Y:S01]  /*0200*/  LDC.64 R16, c[0x0][0x388] ;  /* 0x0000e200ff107b82 */ /* 0x000e620000000a00 */
[----:B------:R-:W-:Y:S02]  /*0210*/  MOV R4, R6 ;  /* 0x0000000600047202 */ /* 0x000fe40000000f00 */
[----:B------:R-:W-:-:S05]  /*0220*/  MOV R5, R7 ;  /* 0x0000000700057202 */ /* 0x000fca0000000f00 */
[----:B0-----:R-:W2:Y:S04]  /*0230*/  LDG.E R25, desc[UR4][R4.64+-0x10] ;  /* 0xfffff00404197981 */ /* 0x001ea8000c1e1900 */
[----:B------:R-:W3:Y:S04]  /*0240*/  LDG.E R22, desc[UR4][R4.64+-0xc] ;  /* 0xfffff40404167981 */ /* 0x000ee8000c1e1900 */
[----:B------:R-:W4:Y:S04]  /*0250*/  LDG.E R29, desc[UR4][R4.64+-0x8] ;  /* 0xfffff804041d7981 */ /* 0x000f28000c1e1900 */
[----:B------:R-:W5:Y:S01]  /*0260*/  LDG.E R28, desc[UR4][R4.64+-0x4] ;  /* 0xfffffc04041c7981 */ /* 0x000f62000c1e1900 */
[----:B-1----:R-:W-:-:S05]  /*0270*/  IMAD.WIDE R16, R21, 0x4, R16 ;  /* 0x0000000415107825 */ /* 0x002fca00078e0210 */
[----:B------:R0:W2:Y:S01]  /*0280*/  LDG.E R26, desc[UR4][R16.64] ;  /* 0x00000004101a7981 */ /* 0x0000a2000c1e1900 */
[----:B------:R-:W-:-:S04]  /*0290*/  IMAD.WIDE R14, R2, 0x4, R16 ;  /* 0x00000004020e7825 */ /* 0x000fc800078e0210 */
[C---:B------:R-:W-:Y:S02]  /*02a0*/  IMAD.WIDE R6, R2.reuse, 0x4, R14 ;  /* 0x0000000402067825 */ /* 0x040fe400078e020e */
[----:B------:R-:W3:Y:S02]  /*02b0*/  LDG.E R15, desc[UR4][R14.64] ;  /* 0x000000040e0f7981 */ /* 0x000ee4000c1e1900 */
[C---:B------:R-:W-:Y:S02]  /*02c0*/  IMAD.WIDE R10, R2.reuse, 0x4, R6 ;  /* 0x00000004020a7825 */ /* 0x040fe400078e0206 */
[----:B------:R-:W4:Y:S02]  /*02d0*/  LDG.E R6, desc[UR4][R6.64] ;  /* 0x0000000406067981 */ /* 0x000f24000c1e1900 */
[C---:B------:R-:W-:Y:S02]  /*02e0*/  IMAD.WIDE R8, R2.reuse, 0x4, R10 ;  /* 0x0000000402087825 */ /* 0x040fe400078e020a */
[----:B------:R-:W5:Y:S02]  /*02f0*/  LDG.E R10, desc[UR4][R10.64] ;  /* 0x000000040a0a7981 */ /* 0x000f64000c1e1900 */
[----:B------:R-:W-:-:S02]  /*0300*/  IMAD.WIDE R12, R2, 0x4, R8 ;  /* 0x00000004020c7825 */ /* 0x000fc400078e0208 */
[----:B------:R-:W5:Y:S04]  /*0310*/  LDG.E R7, desc[UR4][R4.64] ;  /* 0x0000000404077981 */ /* 0x000f68000c1e1900 */
[----:B------:R-:W5:Y:S01]  /*0320*/  LDG.E R8, desc[UR4][R8.64] ;  /* 0x0000000408087981 */ /* 0x000f62000c1e1900 */
[----:B0-----:R-:W-:-:S03]  /*0330*/  IMAD.WIDE R16, R2, 0x4, R12 ;  /* 0x0000000402107825 */ /* 0x001fc600078e020c */
[----:B------:R-:W5:Y:S04]  /*0340*/  LDG.E R12, desc[UR4][R12.64] ;  /* 0x000000040c0c7981 */ /* 0x000f68000c1e1900 */
[----:B------:R-:W5:Y:S04]  /*0350*/  LDG.E R14, desc[UR4][R16.64] ;  /* 0x00000004100e7981 */ /* 0x000f68000c1e1900 */
[----:B------:R-:W5:Y:S04]  /*0360*/  LDG.E R9, desc[UR4][R4.64+0x4] ;  /* 0x0000040404097981 */ /* 0x000f68000c1e1900 */
[----:B------:R-:W5:Y:S04]  /*0370*/  LDG.E R13, desc[UR4][R4.64+0x8] ;  /* 0x00000804040d7981 */ /* 0x000f68000c1e1900 */
[----:B------:R-:W5:Y:S01]  /*0380*/  LDG.E R11, desc[UR4][R4.64+0xc] ;  /* 0x00000c04040b7981 */ /* 0x000f62000c1e1900 */
[----:B--2---:R-:W-:Y:S01]  /*0390*/  FFMA R26, R25, R26, R24 ;  /* 0x0000001a191a7223 */ /* 0x004fe20000000018 */
[----:B------:R-:W-:-:S06]  /*03a0*/  IMAD.WIDE R24, R2, 0x4, R16 ;  /* 0x0000000402187825 */ /* 0x000fcc00078e0210 */
[----:B------:R-:W2:Y:S01]  /*03b0*/  LDG.E R24, desc[UR4][R24.64] ;  /* 0x0000000418187981 */ /* 0x000ea2000c1e1900 */
[----:B---3--:R-:W-:Y:S01]  /*03c0*/  FFMA R22, R22, R15, R26 ;  /* 0x0000000f16167223 */ /* 0x008fe2000000001a */
[----:B------:R-:W-:-:S03]  /*03d0*/  IADD3 R20, PT, PT, R20, 0x8, RZ ;  /* 0x0000000814147810 */ /* 0x000fc60007ffe0ff */
[----:B----4-:R-:W-:Y:S01]  /*03e0*/  FFMA R29, R29, R6, R22 ;  /* 0x000000061d1d7223 */ /* 0x010fe20000000016 */
[----:B------:R-:W-:-:S03]  /*03f0*/  ISETP.NE.AND P1, PT, R20, RZ, PT ;  /* 0x000000ff1400720c */ /* 0x000fc60003f25270 */
[----:B-----5:R-:W-:Y:S01]  /*0400*/  FFMA R10, R28, R10, R29 ;  /* 0x0000000a1c0a7223 */ /* 0x020fe2000000001d */
[----:B------:R-:W-:-:S03]  /*0410*/  IADD3 R6, P2, PT, R4, 0x20, RZ ;  /* 0x0000002004067810 */ /* 0x000fc60007f5e0ff */
[----:B------:R-:W-:Y:S01]  /*0420*/  FFMA R8, R7, R8, R10 ;  /* 0x0000000807087223 */ /* 0x000fe2000000000a */
[----:B------:R-:W-:Y:S02]  /*0430*/  IADD3.X R7, PT, PT, RZ, R5, RZ, P2, !PT ;  /* 0x00000005ff077210 */ /* 0x000fe400017fe4ff */
[----:B------:R-:W-:Y:S01]  /*0440*/  LEA R21, R2, R21, 0x3 ;  /* 0x0000001502157211 */ /* 0x000fe200078e18ff */
[----:B------:R-:W-:-:S04]  /*0450*/  FFMA R8, R9, R12, R8 ;  /* 0x0000000c09087223 */ /* 0x000fc80000000008 */
[----:B------:R-:W-:-:S04]  /*0460*/  FFMA R8, R13, R14, R8 ;  /* 0x0000000e0d087223 */ /* 0x000fc80000000008 */
[----:B--2---:R-:W-:Y:S01]  /*0470*/  FFMA R24, R11, R24, R8 ;  /* 0x000000180b187223 */ /* 0x004fe20000000008 */
[----:B------:R-:W-:Y:S06]  /*0480*/  @P1 BRA `(.L_x_12) ;  /* 0xfffffffc005c1947 */ /* 0x000fec000383ffff */
.L_x_11:
[----:B------:R-:W-:Y:S05]  /*0490*/  @!P0 BRA `(.L_x_10) ;  /* 0x0000000000fc8947 */ /* 0x000fea0003800000 */
[----:B------:R-:W-:Y:S02]  /*04a0*/  ISETP.GE.U32.AND P1, PT, R27, 0x4, PT ;  /* 0x000000041b00780c */ /* 0x000fe40003f26070 */
[----:B------:R-:W-:-:S04]  /*04b0*/  LOP3.LUT R16, R3, 0x3, RZ, 0xc0, !PT ;  /* 0x0000000303107812 */ /* 0x000fc800078ec0ff */
[----:B------:R-:W-:-:S07]  /*04c0*/  ISETP.NE.AND P0, PT, R16, RZ, PT ;  /* 0x000000ff1000720c */ /* 0x000fce0003f05270 */
[----:B------:R-:W-:Y:S06]  /*04d0*/  @!P1 BRA `(.L_x_13) ;  /* 0x00000000006c9947 */ /* 0x000fec0003800000 */
[----:B------:R-:W1:Y:S01]  /*04e0*/  LDC.64 R10, c[0x0][0x388] ;  /* 0x0000e200ff0a7b82 */ /* 0x000e620000000a00 */
[----:B------:R-:W2:Y:S01]  /*04f0*/  LDCU.64 UR6, c[0x0][0x380] ;  /* 0x00007000ff0677ac */ /* 0x000ea20008000a00 */
[----:B------:R-:W-:Y:S01]  /*0500*/  IMAD R7, R23, R2, R19 ;  /* 0x0000000217077224 */ /* 0x000fe200078e0213 */
[CC--:B------:R-:W-:Y:S02]  /*0510*/  IADD3 R5, PT, PT, R18.reuse, R23.reuse, RZ ;  /* 0x0000001712057210 */ /* 0x0c0fe40007ffe0ff */
[----:B------:R-:W-:-:S03]  /*0520*/  IADD3 R6, P1, PT, R18, R23, RZ ;  /* 0x0000001712067210 */ /* 0x000fc60007f3e0ff */
[----:B------:R-:W3:Y:S01]  /*0530*/  LDC.64 R14, c[0x0][0x380] ;  /* 0x0000e000ff0e7b82 */ /* 0x000ee20000000a00 */
[----:B-1----:R-:W-:-:S04]  /*0540*/  IMAD.WIDE R10, R7, 0x4, R10 ;  /* 0x00000004070a7825 */ /* 0x002fc800078e020a */
[----:B------:R-:W-:Y:S02]  /*0550*/  IMAD.WIDE R12, R2, 0x4, R10 ;  /* 0x00000004020c7825 */ /* 0x000fe400078e020a */
[----:B0-----:R-:W4:Y:S02]  /*0560*/  LDG.E R10, desc[UR4][R10.64] ;  /* 0x000000040a0a7981 */ /* 0x001f24000c1e1900 */
[----:B---3--:R-:W-:Y:S01]  /*0570*/  IMAD.WIDE.U32 R14, R5, 0x4, R14 ;  /* 0x00000004050e7825 */ /* 0x008fe200078e000e */
[----:B------:R-:W-:Y:S02]  /*0580*/  IADD3.X R5, PT, PT, RZ, RZ, RZ, P1, !PT ;  /* 0x000000ffff057210 */ /* 0x000fe40000ffe4ff */
[----:B--2---:R-:W-:-:S03]  /*0590*/  LEA R4, P1, R6, UR6, 0x2 ;  /* 0x0000000606047c11 */ /* 0x004fc6000f8210ff */
[----:B------:R-:W4:Y:S01]  /*05a0*/  LDG.E R15, desc[UR4][R14.64] ;  /* 0x000000040e0f7981 */ /* 0x000f22000c1e1900 */
[----:B------:R-:W-:Y:S01]  /*05b0*/  LEA.HI.X R5, R6, UR7, R5, 0x2, P1 ;  /* 0x0000000706057c11 */ /* 0x000fe200088f1405 */
[C---:B------:R-:W-:Y:S02]  /*05c0*/  IMAD.WIDE R6, R2.reuse, 0x4, R12 ;  /* 0x0000000402067825 */ /* 0x040fe400078e020c */
[----:B------:R-:W2:Y:S04]  /*05d0*/  LDG.E R12, desc[UR4][R12.64] ;  /* 0x000000040c0c7981 */ /* 0x000ea8000c1e1900 */
[----:B------:R-:W2:Y:S01]  /*05e0*/  LDG.E R17, desc[UR4][R4.64+0x4] ;  /* 0x0000040404117981 */ /* 0x000ea2000c1e1900 */
[----:B------:R-:W-:-:S03]  /*05f0*/  IMAD.WIDE R8, R2, 0x4, R6 ;  /* 0x0000000402087825 */ /* 0x000fc600078e0206 */
[----:B------:R-:W3:Y:S04]  /*0600*/  LDG.E R21, desc[UR4][R6.64] ;  /* 0x0000000406157981 */ /* 0x000ee8000c1e1900 */
[----:B------:R-:W3:Y:S04]  /*0610*/  LDG.E R20, desc[UR4][R4.64+0x8] ;  /* 0x0000080404147981 */ /* 0x000ee8000c1e1900 */
[----:B------:R-:W5:Y:S04]  /*0620*/  LDG.E R22, desc[UR4][R4.64+0xc] ;  /* 0x00000c0404167981 */ /* 0x000f68000c1e1900 */
[----:B------:R-:W5:Y:S01]  /*0630*/  LDG.E R8, desc[UR4][R8.64] ;  /* 0x0000000408087981 */ /* 0x000f62000c1e1900 */
[----:B------:R-:W-:Y:S01]  /*0640*/  IADD3 R23, PT, PT, R23, 0x4, RZ ;  /* 0x0000000417177810 */ /* 0x000fe20007ffe0ff */
[----:B----4-:R-:W-:-:S04]  /*0650*/  FFMA R24, R15, R10, R24 ;  /* 0x0000000a0f187223 */ /* 0x010fc80000000018 */
[----:B--2---:R-:W-:-:S04]  /*0660*/  FFMA R17, R17, R12, R24 ;  /* 0x0000000c11117223 */ /* 0x004fc80000000018 */
[----:B---3--:R-:W-:-:S04]  /*0670*/  FFMA R17, R20, R21, R17 ;  /* 0x0000001514117223 */ /* 0x008fc80000000011 */
[----:B-----5:R-:W-:-:S07]  /*0680*/  FFMA R24, R22, R8, R17 ;  /* 0x0000000816187223 */ /* 0x020fce0000000011 */
.L_x_13:
[----:B------:R-:W-:Y:S05]  /*0690*/  @!P0 BRA `(.L_x_10) ;  /* 0x00000000007c8947 */ /* 0x000fea0003800000 */
[----:B------:R-:W-:Y:S01]  /*06a0*/  ISETP.NE.AND P1, PT, R16, 0x1, PT ;  /* 0x000000011000780c */ /* 0x000fe20003f25270 */
[----:B------:R-:W1:Y:S01]  /*06b0*/  LDC.64 R12, c[0x0][0x380] ;  /* 0x0000e000ff0c7b82 */ /* 0x000e620000000a00 */
[----:B------:R-:W-:-:S04]  /*06c0*/  LOP3.LUT R3, R3, 0x1, RZ, 0xc0, !PT ;  /* 0x0000000103037812 */ /* 0x000fc800078ec0ff */
[----:B------:R-:W-:-:S03]  /*06d0*/  ISETP.NE.U32.AND P0, PT, R3, 0x1, PT ;  /* 0x000000010300780c */ /* 0x000fc60003f05070 */
[----:B------:R-:W2:Y:S04]  /*06e0*/  LDC.64 R10, c[0x0][0x388] ;  /* 0x0000e200ff0a7b82 */ /* 0x000ea80000000a00 */
[CC--:B------:R-:W-:Y:S01]  /*06f0*/  @P1 IADD3 R15, PT, PT, R18.reuse, R23.reuse, RZ ;  /* 0x00000017120f1210 */ /* 0x0c0fe20007ffe0ff */
[C---:B------:R-:W-:Y:S01]  /*0700*/  @P1 IMAD R3, R23.reuse, R2, R19 ;  /* 0x0000000217031224 */ /* 0x040fe200078e0213 */
[----:B------:R-:W-:Y:S02]  /*0710*/  @P1 IADD3 R14, P2, PT, R18, R23, RZ ;  /* 0x00000017120e1210 */ /* 0x000fe40007f5e0ff */
[----:B------:R-:W3:Y:S01]  /*0720*/  @P1 LDC.64 R8, c[0x0][0x380] ;  /* 0x0000e000ff081b82 */ /* 0x000ee20000000a00 */
[----:B------:R-:W-:-:S07]  /*0730*/  @P1 IADD3 R23, PT, PT, R23, 0x2, RZ ;  /* 0x0000000217171810 */ /* 0x000fce0007ffe0ff */
[----:B------:R-:W4:Y:S01]  /*0740*/  LDC.64 R6, c[0x0][0x380] ;  /* 0x0000e000ff067b82 */ /* 0x000f220000000a00 */
[----:B-1----:R-:W-:Y:S01]  /*0750*/  @P1 IMAD.WIDE.U32 R12, R15, 0x4, R12 ;  /* 0x000000040f0c1825 */ /* 0x002fe200078e000c */
[----:B------:R-:W-:-:S05]  /*0760*/  @P1 IADD3.X R15, PT, PT, RZ, RZ, RZ, P2, !PT ;  /* 0x000000ffff0f1210 */ /* 0x000fca00017fe4ff */
[----:B0-----:R-:W5:Y:S01]  /*0770*/  @P1 LDG.E R13, desc[UR4][R12.64] ;  /* 0x000000040c0d1981 */ /* 0x001f62000c1e1900 */
[----:B------:R-:W0:Y:S01]  /*0780*/  LDC.64 R4, c[0x0][0x388] ;  /* 0x0000e200ff047b82 */ /* 0x000e220000000a00 */
[----:B--2---:R-:W-:Y:S01]  /*0790*/  @P1 IMAD.WIDE R10, R3, 0x4, R10 ;  /* 0x00000004030a1825 */ /* 0x004fe200078e020a */
[----:B------:R-:W-:Y:S02]  /*07a0*/  @!P0 IADD3 R3, PT, PT, R18, R23, RZ ;  /* 0x0000001712038210 */ /* 0x000fe40007ffe0ff */
[C---:B---3--:R-:W-:Y:S01]  /*07b0*/  @P1 LEA R8, P2, R14.reuse, R8, 0x2 ;  /* 0x000000080e081211 */ /* 0x048fe200078410ff */
[----:B------:R-:W-:Y:S01]  /*07c0*/  @!P0 IMAD R23, R23, R2, R19 ;  /* 0x0000000217178224 */ /* 0x000fe200078e0213 */
[----:B------:R-:W5:Y:S02]  /*07d0*/  @P1 LDG.E R16, desc[UR4][R10.64] ;  /* 0x000000040a101981 */ /* 0x000f64000c1e1900 */
[----:B------:R-:W-:Y:S01]  /*07e0*/  @P1 LEA.HI.X R9, R14, R9, R15, 0x2, P2 ;  /* 0x000000090e091211 */ /* 0x000fe200010f140f */
[----:B------:R-:W-:-:S04]  /*07f0*/  @P1 IMAD.WIDE R14, R2, 0x4, R10 ;  /* 0x00000004020e1825 */ /* 0x000fc800078e020a */
[----:B----4-:R-:W-:Y:S01]  /*0800*/  @!P0 IMAD.WIDE.U32 R6, R3, 0x4, R6 ;  /* 0x0000000403068825 */ /* 0x010fe200078e0006 */
[----:B------:R-:W2:Y:S04]  /*0810*/  @P1 LDG.E R8, desc[UR4][R8.64+0x4] ;  /* 0x0000040408081981 */ /* 0x000ea8000c1e1900 */
[----:B------:R-:W2:Y:S01]  /*0820*/  @P1 LDG.E R14, desc[UR4][R14.64] ;  /* 0x000000040e0e1981 */ /* 0x000ea2000c1e1900 */
[----:B0-----:R-:W-:-:S03]  /*0830*/  @!P0 IMAD.WIDE R4, R23, 0x4, R4 ;  /* 0x0000000417048825 */ /* 0x001fc600078e0204 */
[----:B------:R-:W3:Y:S04]  /*0840*/  @!P0 LDG.E R7, desc[UR4][R6.64] ;  /* 0x0000000406078981 */ /* 0x000ee8000c1e1900 */
[----:B------:R-:W3:Y:S01]  /*0850*/  @!P0 LDG.E R4, desc[UR4][R4.64] ;  /* 0x0000000404048981 */ /* 0x000ee2000c1e1900 */
[----:B-----5:R-:W-:-:S04]  /*0860*/  @P1 FFMA R13, R13, R16, R24 ;  /* 0x000000100d0d1223 */ /* 0x020fc80000000018 */
[----:B--2---:R-:W-:-:S04]  /*0870*/  @P1 FFMA R24, R8, R14, R13 ;  /* 0x0000000e08181223 */ /* 0x004fc8000000000d */
[----:B---3--:R-:W-:-:S07]  /*0880*/  @!P0 FFMA R24, R7, R4, R24 ;  /* 0x0000000407188223 */ /* 0x008fce0000000018 */
.L_x_10:
[----:B------:R-:W1:Y:S01]  /*0890*/  LDC.64 R4, c[0x0][0x390] ;  /* 0x0000e400ff047b82 */ /* 0x000e620000000a00 */
[----:B------:R-:W-:-:S04]  /*08a0*/  IMAD R3, R0, R2, R19 ;  /* 0x0000000200037224 */ /* 0x000fc800078e0213 */
[----:B-1----:R-:W-:-:S05]  /*08b0*/  IMAD.WIDE R2, R3, 0x4, R4 ;  /* 0x0000000403027825 */ /* 0x002fca00078e0204 */
[----:B0-----:R-:W-:Y:S01]  /*08c0*/  STG.E desc[UR4][R2.64], R24 ;  /* 0x0000001802007986 */ /* 0x001fe2000c101904 */
[----:B------:R-:W-:Y:S05]  /*08d0*/  EXIT ;  /* 0x000000000000794d */ /* 0x000fea0003800000 */
.L_x_14:
        /* <DEDUP_REMOVED lines=10> */
.L_x_23:


//--------------------- .text._Z14cudaMatrixMultPfS_S_i --------------------------
	.section	.text._Z14cudaMatrixMultPfS_S_i,"ax",@progbits
	.align	128
        .global         _Z14cudaMatrixMultPfS_S_i
        .type           _Z14cudaMatrixMultPfS_S_i,@function
        .size           _Z14cudaMatrixMultPfS_S_i,(.L_x_24 - _Z14cudaMatrixMultPfS_S_i)
        .other          _Z14cudaMatrixMultPfS_S_i,@"STO_CUDA_ENTRY STV_DEFAULT"
_Z14cudaMatrixMultPfS_S_i:
.text._Z14cudaMatrixMultPfS_S_i:
[----:B------:R-:W-:Y:S01]  /*0000*/  LDC R1, c[0x0][0x37c] ;  /* 0x0000df00ff017b82 */ /* 0x000fe20000000800 */
[----:B------:R-:W0:Y:S07]  /*0010*/  S2R R0, SR_TID.X ;  /* 0x0000000000007919 */ /* 0x000e2e0000002100 */
[----:B------:R-:W1:Y:S01]  /*0020*/  S2UR UR4, SR_CTAID.X ;  /* 0x00000000000479c3 */ /* 0x000e620000002500 */
[----:B------:R-:W2:Y:S07]  /*0030*/  LDCU.64 UR6, c[0x0][0x390] ;  /* 0x00007200ff0677ac */ /* 0x000eae0008000a00 */
[----:B------:R-:W1:Y:S02]  /*0040*/  LDC R3, c[0x0][0x398] ;  /* 0x0000e600ff037b82 */ /* 0x000e640000000800 */
[----:B-1----:R-:W-:Y:S01]  /*0050*/  IMAD R5, R3, UR4, RZ ;  /* 0x0000000403057c24 */ /* 0x002fe2000f8e02ff */
[----:B------:R-:W1:Y:S04]  /*0060*/  LDCU.64 UR4, c[0x0][0x358] ;  /* 0x00006b00ff0477ac */ /* 0x000e680008000a00 */
[----:B------:R-:W-:-:S02]  /*0070*/  SHF.R.S32.HI R2, RZ, 0x1f, R5 ;  /* 0x0000001fff027819 */ /* 0x000fc40000011405 */
[----:B0-----:R-:W-:-:S04]  /*0080*/  IADD3 R4, P0, PT, R5, R0, RZ ;  /* 0x0000000005047210 */ /* 0x001fc80007f1e0ff */
[----:B------:R-:W-:Y:S02]  /*0090*/  IADD3.X R7, PT, PT, RZ, R2, RZ, P0, !PT ;  /* 0x00000002ff077210 */ /* 0x000fe400007fe4ff */
[----:B------:R-:W-:Y:S02]  /*00a0*/  ISETP.GE.AND P0, PT, R3, 0x1, PT ;  /* 0x000000010300780c */ /* 0x000fe40003f06270 */
[----:B--2---:R-:W-:-:S04]  /*00b0*/  LEA R10, P1, R4, UR6, 0x2 ;  /* 0x00000006040a7c11 */ /* 0x004fc8000f8210ff */
[----:B------:R-:W-:-:S05]  /*00c0*/  LEA.HI.X R11, R4, UR7, R7, 0x2, P1 ;  /* 0x00000007040b7c11 */ /* 0x000fca00088f1407 */
[----:B-1----:R0:W-:Y:S02]  /*00d0*/  STG.E desc[UR4][R10.64], RZ ;  /* 0x000000ff0a007986 */ /* 0x0021e4000c101904 */
[----:B------:R-:W-:Y:S05]  /*00e0*/  @!P0 EXIT ;  /* 0x000000000000894d */ /* 0x000fea0003800000 */
[C---:B------:R-:W-:Y:S01]  /*00f0*/  ISETP.GE.U32.AND P1, PT, R3.reuse, 0x8, PT ;  /* 0x000000080300780c */ /* 0x040fe20003f26070 */
[----:B------:R-:W-:Y:S01]  /*0100*/  IMAD.MOV.U32 R6, RZ, RZ, RZ ;  /* 0x000000ffff067224 */ /* 0x000fe200078e00ff */
[----:B------:R-:W-:-:S04]  /*0110*/  LOP3.LUT R4, R3, 0x7, RZ, 0xc0, !PT ;  /* 0x0000000703047812 */ /* 0x000fc800078ec0ff */
[----:B------:R-:W-:-:S07]  /*0120*/  ISETP.NE.AND P0, PT, R4, RZ, PT ;  /* 0x000000ff0400720c */ /* 0x000fce0003f05270 */
[----:B------:R-:W-:Y:S06]  /*0130*/  @!P1 BRA `(.L_x_15) ;  /* 0x0000000400249947 */ /* 0x000fec0003800000 */
[----:B------:R-:W1:Y:S01]  /*0140*/  LDC.64 R14, c[0x0][0x388] ;  /* 0x0000e200ff0e7b82 */ /* 0x000e620000000a00 */
[C---:B------:R-:W-:Y:S01]  /*0150*/  LOP3.LUT R6, R3.reuse, 0x7ffffff8, RZ, 0xc0, !PT ;  /* 0x7ffffff803067812 */ /* 0x040fe200078ec0ff */
[C---:B------:R-:W-:Y:S01]  /*0160*/  IMAD.SHL.U32 R9, R3.reuse, 0x8, RZ ;  /* 0x0000000803097824 */ /* 0x040fe200078e00ff */
[----:B------:R-:W-:Y:S01]  /*0170*/  IADD3 R7, PT, PT, R0, R3, RZ ;  /* 0x0000000300077210 */ /* 0x000fe20007ffe0ff */
[C-C-:B------:R-:W-:Y:S01]  /*0180*/  IMAD R24, R3.reuse, 0x3, R0.reuse ;  /* 0x0000000303187824 */ /* 0x140fe200078e0200 */
[C---:B------:R-:W-:Y:S01]  /*0190*/  LEA R8, R3.reuse, R0, 0x1 ;  /* 0x0000000003087211 */ /* 0x040fe200078e08ff */
[C-C-:B------:R-:W-:Y:S01]  /*01a0*/  IMAD R25, R3.reuse, 0x4, R0.reuse ;  /* 0x0000000403197824 */ /* 0x140fe200078e0200 */
[----:B------:R-:W-:Y:S01]  /*01b0*/  IADD3 R26, PT, PT, -R6, RZ, RZ ;  /* 0x000000ff061a7210 */ /* 0x000fe20007ffe1ff */
[----:B------:R-:W2:Y:S01]  /*01c0*/  LDC.64 R18, c[0x0][0x380] ;  /* 0x0000e000ff127b82 */ /* 0x000ea20000000a00 */
[C-C-:B------:R-:W-:Y:S02]  /*01d0*/  IMAD R27, R3.reuse, 0x5, R0.reuse ;  /* 0x00000005031b7824 */ /* 0x140fe400078e0200 */
[----:B------:R-:W-:-:S02]  /*01e0*/  IMAD R28, R3, 0x6, R0 ;  /* 0x00000006031c7824 */ /* 0x000fc400078e0200 */
[----:B------:R-:W-:Y:S01]  /*01f0*/  IMAD R29, R3, 0x7, R0 ;  /* 0x00000007031d7824 */ /* 0x000fe200078e0200 */
[----:B-1----:R-:W-:-:S04]  /*0200*/  LEA R14, P1, R0, R14, 0x2 ;  /* 0x0000000e000e7211 */ /* 0x002fc800078210ff */
[----:B------:R-:W-:Y:S02]  /*0210*/  LEA.HI.X R15, R0, R15, RZ, 0x2, P1 ;  /* 0x0000000f000f7211 */ /* 0x000fe400008f14ff */
[----:B--2---:R-:W-:-:S04]  /*0220*/  LEA R18, P2, R5, R18, 0x2 ;  /* 0x0000001205127211 */ /* 0x004fc800078410ff */
[----:B------:R-:W-:Y:S02]  /*0230*/  LEA.HI.X R19, R5, R19, R2, 0x2, P2 ;  /* 0x0000001305137211 */ /* 0x000fe400010f1402 */
[----:B------:R-:W-:-:S05]  /*0240*/  IADD3 R18, P1, PT, R18, 0x10, RZ ;  /* 0x0000001012127810 */ /* 0x000fca0007f3e0ff */
[----:B------:R-:W-:-:S08]  /*0250*/  IMAD.X R19, RZ, RZ, R19, P1 ;  /* 0x000000ffff137224 */ /* 0x000fd000008e0613 */
.L_x_16:
[----:B------:R-:W-:Y:S01]  /*0260*/  MOV R12, R18 ;  /* 0x00000012000c7202 */ /* 0x000fe20000000f00 */
[----:B------:R-:W1:Y:S01]  /*0270*/  LDC.64 R16, c[0x0][0x388] ;  /* 0x0000e200ff107b82 */ /* 0x000e620000000a00 */
[----:B------:R-:W-:Y:S02]  /*0280*/  MOV R13, R19 ;  /* 0x00000013000d7202 */ /* 0x000fe40000000f00 */
[----:B------:R-:W2:Y:S04]  /*0290*/  LDG.E R19, desc[UR4][R14.64] ;  /* 0x000000040e137981 */ /* 0x000ea8000c1e1900 */
[----:B------:R-:W2:Y:S02]  /*02a0*/  LDG.E R18, desc[UR4][R12.64+-0x10] ;  /* 0xfffff0040c127981 */ /* 0x000ea4000c1e1900 */
[----:B--2---:R-:W-:Y:S01]  /*02b0*/  FMUL R21, R18, R19 ;  /* 0x0000001312157220 */ /* 0x004fe20000400000 */
[----:B-1----:R-:W-:-:S04]  /*02c0*/  IMAD.WIDE.U32 R18, R7, 0x4, R16 ;  /* 0x0000000407127825 */ /* 0x002fc800078e0010 */
[----:B------:R1:W-:Y:S04]  /*02d0*/  STG.E desc[UR4][R10.64], R21 ;  /* 0x000000150a007986 */ /* 0x0003e8000c101904 */
        /* <DEDUP_REMOVED lines=23> */
[----:B------:R-:W-:-:S04]  /*0450*/  IMAD.WIDE.U32 R22, R28, 0x4, R16 ;  /* 0x000000041c167825 */ /* 0x000fc800078e0010 */
[----:B------:R2:W-:Y:S04]  /*0460*/  STG.E desc[UR4][R10.64], R19 ;  /* 0x000000130a007986 */ /* 0x0005e8000c101904 */
[----:B------:R-:W3:Y:S04]  /*0470*/  LDG.E R23, desc[UR4][R22.64] ;  /* 0x0000000416177981 */ /* 0x000ee8000c1e1900 */
[----:B------:R-:W3:Y:S01]  /*0480*/  LDG.E R20, desc[UR4][R12.64+0x8] ;  /* 0x000008040c147981 */ /* 0x000ee2000c1e1900 */
[----:B------:R-:W-:-:S04]  /*0490*/  IMAD.WIDE.U32 R16, R29, 0x4, R16 ;  /* 0x000000041d107825 */ /* 0x000fc800078e0010 */
[----:B---3--:R-:W-:-:S05]  /*04a0*/  FMUL R23, R20, R23 ;  /* 0x0000001714177220 */ /* 0x008fca0000400000 */
[----:B------:R3:W-:Y:S04]  /*04b0*/  STG.E desc[UR4][R10.64], R23 ;  /* 0x000000170a007986 */ /* 0x0007e8000c101904 */
[----:B------:R-:W4:Y:S04]  /*04c0*/  LDG.E R17, desc[UR4][R16.64] ;  /* 0x0000000410117981 */ /* 0x000f28000c1e1900 */
[----:B-1----:R-:W4:Y:S01]  /*04d0*/  LDG.E R18, desc[UR4][R12.64+0xc] ;  /* 0x00000c040c127981 */ /* 0x002f22000c1e1900 */
[----:B------:R-:W-:Y:S01]  /*04e0*/  VIADD R26, R26, 0x8 ;  /* 0x000000081a1a7836 */ /* 0x000fe20000000000 */
[C---:B------:R-:W-:Y:S01]  /*04f0*/  IADD3 R7, PT, PT, R9.reuse, R7, RZ ;  /* 0x0000000709077210 */ /* 0x040fe20007ffe0ff */
[C---:B------:R-:W-:Y:S01]  /*0500*/  IMAD.WIDE.U32 R14, R9.reuse, 0x4, R14 ;  /* 0x00000004090e7825 */ /* 0x040fe200078e000e */
[----:B------:R-:W-:-:S02]  /*0510*/  IADD3 R24, PT, PT, R9, R24, RZ ;  /* 0x0000001809187210 */ /* 0x000fc40007ffe0ff */
[C---:B------:R-:W-:Y:S01]  /*0520*/  IADD3 R25, PT, PT, R9.reuse, R25, RZ ;  /* 0x0000001909197210 */ /* 0x040fe20007ffe0ff */
[C---:B------:R-:W-:Y:S01]  /*0530*/  IMAD.IADD R8, R9.reuse, 0x1, R8 ;  /* 0x0000000109087824 */ /* 0x040fe200078e0208 */
[C---:B------:R-:W-:Y:S01]  /*0540*/  IADD3 R28, PT, PT, R9.reuse, R28, RZ ;  /* 0x0000001c091c7210 */ /* 0x040fe20007ffe0ff */
[C---:B------:R-:W-:Y:S01]  /*0550*/  IMAD.IADD R27, R9.reuse, 0x1, R27 ;  /* 0x00000001091b7824 */ /* 0x040fe200078e021b */
[----:B------:R-:W-:Y:S01]  /*0560*/  IADD3 R29, PT, PT, R9, R29, RZ ;  /* 0x0000001d091d7210 */ /* 0x000fe20007ffe0ff */
[----:B----4-:R-:W-:Y:S01]  /*0570*/  FMUL R21, R18, R17 ;  /* 0x0000001112157220 */ /* 0x010fe20000400000 */
[----:B------:R-:W-:-:S04]  /*0580*/  IADD3 R18, P1, PT, R12, 0x20, RZ ;  /* 0x000000200c127810 */ /* 0x000fc80007f3e0ff */
[----:B--2---:R-:W-:Y:S02]  /*0590*/  IADD3.X R19, PT, PT, RZ, R13, RZ, P1, !PT ;  /* 0x0000000dff137210 */ /* 0x004fe40000ffe4ff */
[----:B------:R-:W-:Y:S01]  /*05a0*/  ISETP.NE.AND P1, PT, R26, RZ, PT ;  /* 0x000000ff1a00720c */ /* 0x000fe20003f25270 */
[----:B------:R3:W-:-:S12]  /*05b0*/  STG.E desc[UR4][R10.64], R21 ;  /* 0x000000150a007986 */ /* 0x0007d8000c101904 */
[----:B---3--:R-:W-:Y:S05]  /*05c0*/  @P1 BRA `(.L_x_16) ;  /* 0xfffffffc00241947 */ /* 0x008fea000383ffff */
.L_x_15:
[----:B------:R-:W-:Y:S05]  /*05d0*/  @!P0 EXIT ;  /* 0x000000000000894d */ /* 0x000fea0003800000 */
[----:B------:R-:W-:Y:S02]  /*05e0*/  ISETP.GE.U32.AND P1, PT, R4, 0x4, PT ;  /* 0x000000040400780c */ /* 0x000fe40003f26070 */
[----:B------:R-:W-:-:S04]  /*05f0*/  LOP3.LUT R20, R3, 0x3, RZ, 0xc0, !PT ;  /* 0x0000000303147812 */ /* 0x000fc800078ec0ff */
[----:B------:R-:W-:-:S07]  /*0600*/  ISETP.NE.AND P0, PT, R20, RZ, PT ;  /* 0x000000ff1400720c */ /* 0x000fce0003f05270 */
[----:B------:R-:W-:Y:S06]  /*0610*/  @!P1 BRA `(.L_x_17) ;  /* 0x00000000007c9947 */ /* 0x000fec0003800000 */
[----:B------:R-:W1:Y:S01]  /*0620*/  LDC.64 R16, c[0x0][0x380] ;  /* 0x0000e000ff107b82 */ /* 0x000e620000000a00 */
[----:B------:R-:W-:Y:S01]  /*0630*/  IADD3 R4, P1, PT, R5, R6, RZ ;  /* 0x0000000605047210 */ /* 0x000fe20007f3e0ff */
[----:B------:R-:W-:-:S04]  /*0640*/  IMAD R7, R6, R3, R0 ;  /* 0x0000000306077224 */ /* 0x000fc800078e0200 */
[----:B------:R-:W-:Y:S02]  /*0650*/  IMAD.X R9, RZ, RZ, R2, P1 ;  /* 0x000000ffff097224 */ /* 0x000fe400008e0602 */
[----:B------:R-:W2:Y:S01]  /*0660*/  LDC.64 R12, c[0x0][0x388] ;  /* 0x0000e200ff0c7b82 */ /* 0x000ea20000000a00 */
[----:B-1----:R-:W-:-:S04]  /*0670*/  LEA R8, P1, R4, R16, 0x2 ;  /* 0x0000001004087211 */ /* 0x002fc800078210ff */
[----:B------:R-:W-:Y:S01]  /*0680*/  LEA.HI.X R9, R4, R17, R9, 0x2, P1 ;  /* 0x0000001104097211 */ /* 0x000fe200008f1409 */
[----:B--2---:R-:W-:-:S04]  /*0690*/  IMAD.WIDE.U32 R14, R7, 0x4, R12 ;  /* 0x00000004070e7825 */ /* 0x004fc800078e000c */
[----:B------:R-:W2:Y:S04]  /*06a0*/  LDG.E R4, desc[UR4][R8.64] ;  /* 0x0000000408047981 */ /* 0x000ea8000c1e1900 */
[----:B------:R-:W2:Y:S01]  /*06b0*/  LDG.E R15, desc[UR4][R14.64] ;  /* 0x000000040e0f7981 */ /* 0x000ea2000c1e1900 */
[----:B------:R-:W-:-:S05]  /*06c0*/  IADD3 R18, PT, PT, R7, R3, RZ ;  /* 0x0000000307127210 */ /* 0x000fca0007ffe0ff */
[----:B------:R-:W-:-:S04]  /*06d0*/  IMAD.WIDE.U32 R16, R18, 0x4, R12 ;  /* 0x0000000412107825 */ /* 0x000fc800078e000c */
[----:B--2---:R-:W-:-:S05]  /*06e0*/  FMUL R7, R4, R15 ;  /* 0x0000000f04077220 */ /* 0x004fca0000400000 */
[----:B------:R1:W-:Y:S04]  /*06f0*/  STG.E desc[UR4][R10.64], R7 ;  /* 0x000000070a007986 */ /* 0x0003e8000c101904 */
[----:B------:R-:W2:Y:S04]  /*0700*/  LDG.E R17, desc[UR4][R16.64] ;  /* 0x0000000410117981 */ /* 0x000ea8000c1e1900 */
[----:B------:R-:W2:Y:S01]  /*0710*/  LDG.E R4, desc[UR4][R8.64+0x4] ;  /* 0x0000040408047981 */ /* 0x000ea2000c1e1900 */
[----:B------:R-:W-:-:S05]  /*0720*/  IADD3 R22, PT, PT, R18, R3, RZ ;  /* 0x0000000312167210 */ /* 0x000fca0007ffe0ff */
[----:B------:R-:W-:-:S04]  /*0730*/  IMAD.WIDE.U32 R18, R22, 0x4, R12 ;  /* 0x0000000416127825 */ /* 0x000fc800078e000c */
[----:B--2---:R-:W-:-:S05]  /*0740*/  FMUL R21, R4, R17 ;  /* 0x0000001104157220 */ /* 0x004fca0000400000 */
[----:B------:R2:W-:Y:S04]  /*0750*/  STG.E desc[UR4][R10.64], R21 ;  /* 0x000000150a007986 */ /* 0x0005e8000c101904 */
[----:B------:R-:W3:Y:S04]  /*0760*/  LDG.E R19, desc[UR4][R18.64] ;  /* 0x0000000412137981 */ /* 0x000ee8000c1e1900 */
[----:B------:R-:W3:Y:S01]  /*0770*/  LDG.E R4, desc[UR4][R8.64+0x8] ;  /* 0x0000080408047981 */ /* 0x000ee2000c1e1900 */
[----:B------:R-:W-:-:S04]  /*0780*/  IMAD.IADD R23, R22, 0x1, R3 ;  /* 0x0000000116177824 */ /* 0x000fc800078e0203 */
[----:B------:R-:W-:-:S04]  /*0790*/  IMAD.WIDE.U32 R12, R23, 0x4, R12 ;  /* 0x00000004170c7825 */ /* 0x000fc800078e000c */
[----:B---3--:R-:W-:-:S05]  /*07a0*/  FMUL R15, R4, R19 ;  /* 0x00000013040f7220 */ /* 0x008fca0000400000 */
[----:B------:R2:W-:Y:S04]  /*07b0*/  STG.E desc[UR4][R10.64], R15 ;  /* 0x0000000f0a007986 */ /* 0x0005e8000c101904 */
[----:B------:R-:W1:Y:S04]  /*07c0*/  LDG.E R4, desc[UR4][R8.64+0xc] ;  /* 0x00000c0408047981 */ /* 0x000e68000c1e1900 */
[----:B------:R-:W1:Y:S01]  /*07d0*/  LDG.E R13, desc[UR4][R12.64] ;  /* 0x000000040c0d7981 */ /* 0x000e62000c1e1900 */
[----:B------:R-:W-:Y:S01]  /*07e0*/  IADD3 R6, PT, PT, R6, 0x4, RZ ;  /* 0x0000000406067810 */ /* 0x000fe20007ffe0ff */
[----:B-1----:R-:W-:-:S05]  /*07f0*/  FMUL R7, R4, R13 ;  /* 0x0000000d04077220 */ /* 0x002fca0000400000 */
[----:B------:R2:W-:Y:S02]  /*0800*/  STG.E desc[UR4][R10.64], R7 ;  /* 0x000000070a007986 */ /* 0x0005e4000c101904 */
.L_x_17:
[----:B------:R-:W-:Y:S05]  /*0810*/  @!P0 EXIT ;  /* 0x000000000000894d */ /* 0x000fea0003800000 */
[----:B------:R-:W-:Y:S02]  /*0820*/  ISETP.NE.AND P1, PT, R20, 0x1, PT ;  /* 0x000000011400780c */ /* 0x000fe40003f25270 */
[----:B------:R-:W-:-:S04]  /*0830*/  LOP3.LUT R4, R3, 0x1, RZ, 0xc0, !PT ;  /* 0x0000000103047812 */ /* 0x000fc800078ec0ff */
[----:B------:R-:W-:-:S07]  /*0840*/  ISETP.NE.U32.AND P0, PT, R4, 0x1, PT ;  /* 0x000000010400780c */ /* 0x000fce0003f05070 */
[----:B------:R-:W-:Y:S06]  /*0850*/  @!P1 BRA `(.L_x_18) ;  /* 0x00000000004c9947 */ /* 0x000fec0003800000 */
[----:B------:R-:W1:Y:S01]  /*0860*/  LDC.64 R8, c[0x0][0x380] ;  /* 0x0000e000ff087b82 */ /* 0x000e620000000a00 */
[----:B------:R-:W-:Y:S01]  /*0870*/  IADD3 R4, P1, PT, R5, R6, RZ ;  /* 0x0000000605047210 */ /* 0x000fe20007f3e0ff */
[----:B------:R-:W-:-:S03]  /*0880*/  IMAD R16, R6, R3, R0 ;  /* 0x0000000306107224 */ /* 0x000fc600078e0200 */
[----:B--2---:R-:W-:-:S03]  /*0890*/  IADD3.X R7, PT, PT, RZ, R2, RZ, P1, !PT ;  /* 0x00000002ff077210 */ /* 0x004fc60000ffe4ff */
[----:B------:R-:W2:Y:S01]  /*08a0*/  LDC.64 R12, c[0x0][0x388] ;  /* 0x0000e200ff0c7b82 */ /* 0x000ea20000000a00 */
[----:B-1----:R-:W-:-:S04]  /*08b0*/  LEA R8, P1, R4, R8, 0x2 ;  /* 0x0000000804087211 */ /* 0x002fc800078210ff */
[----:B------:R-:W-:Y:S01]  /*08c0*/  LEA.HI.X R9, R4, R9, R7, 0x2, P1 ;  /* 0x0000000904097211 */ /* 0x000fe200008f1407 */
[----:B--2---:R-:W-:-:S04]  /*08d0*/  IMAD.WIDE.U32 R14, R16, 0x4, R12 ;  /* 0x00000004100e7825 */ /* 0x004fc800078e000c */
[----:B------:R-:W2:Y:S04]  /*08e0*/  LDG.E R4, desc[UR4][R8.64] ;  /* 0x0000000408047981 */ /* 0x000ea8000c1e1900 */
[----:B------:R-:W2:Y:S01]  /*08f0*/  LDG.E R15, desc[UR4][R14.64] ;  /* 0x000000040e0f7981 */ /* 0x000ea2000c1e1900 */
[----:B------:R-:W-:-:S04]  /*0900*/  IMAD.IADD R17, R16, 0x1, R3 ;  /* 0x0000000110117824 */ /* 0x000fc800078e0203 */
[----:B------:R-:W-:-:S04]  /*0910*/  IMAD.WIDE.U32 R12, R17, 0x4, R12 ;  /* 0x00000004110c7825 */ /* 0x000fc800078e000c */
[----:B--2---:R-:W-:-:S05]  /*0920*/  FMUL R7, R4, R15 ;  /* 0x0000000f04077220 */ /* 0x004fca0000400000 */
[----:B------:R1:W-:Y:S04]  /*0930*/  STG.E desc[UR4][R10.64], R7 ;  /* 0x000000070a007986 */ /* 0x0003e8000c101904 */
[----:B------:R-:W2:Y:S04]  /*0940*/  LDG.E R4, desc[UR4][R8.64+0x4] ;  /* 0x0000040408047981 */ /* 0x000ea8000c1e1900 */
[----:B------:R-:W2:Y:S01]  /*0950*/  LDG.E R13, desc[UR4][R12.64] ;  /* 0x000000040c0d7981 */ /* 0x000ea2000c1e1900 */
[----:B------:R-:W-:Y:S01]  /*0960*/  IADD3 R6, PT, PT, R6, 0x2, RZ ;  /* 0x0000000206067810 */ /* 0x000fe20007ffe0ff */
[----:B--2---:R-:W-:-:S05]  /*0970*/  FMUL R17, R4, R13 ;  /* 0x0000000d04117220 */ /* 0x004fca0000400000 */
[----:B------:R1:W-:Y:S02]  /*0980*/  STG.E desc[UR4][R10.64], R17 ;  /* 0x000000110a007986 */ /* 0x0003e4000c101904 */
.L_x_18:
[----:B------:R-:W-:Y:S05]  /*0990*/  @P0 EXIT ;  /* 0x000000000000094d */ /* 0x000fea0003800000 */
[----:B------:R-:W3:Y:S01]  /*09a0*/  LDC.64 R12, c[0x0][0x380] ;  /* 0x0000e000ff0c7b82 */ /* 0x000ee20000000a00 */
[----:B------:R-:W-:Y:S01]  /*09b0*/  IADD3 R5, P0, PT, R5, R6, RZ ;  /* 0x0000000605057210 */ /* 0x000fe20007f1e0ff */
[----:B------:R-:W-:-:S03]  /*09c0*/  IMAD R3, R6, R3, R0 ;  /* 0x0000000306037224 */ /* 0x000fc600078e0200 */
[----:B------:R-:W-:-:S03]  /*09d0*/  IADD3.X R0, PT, PT, RZ, R2, RZ, P0, !PT ;  /* 0x00000002ff007210 */ /* 0x000fc600007fe4ff */
[----:B------:R-:W4:Y:S01]  /*09e0*/  LDC.64 R8, c[0x0][0x388] ;  /* 0x0000e200ff087b82 */ /* 0x000f220000000a00 */
[----:B---3--:R-:W-:-:S04]  /*09f0*/  LEA R4, P0, R5, R12, 0x2 ;  /* 0x0000000c05047211 */ /* 0x008fc800078010ff */
[----:B------:R-:W-:Y:S01]  /*0a00*/  LEA.HI.X R5, R5, R13, R0, 0x2, P0 ;  /* 0x0000000d05057211 */ /* 0x000fe200000f1400 */
[----:B----4-:R-:W-:-:S04]  /*0a10*/  IMAD.WIDE.U32 R2, R3, 0x4, R8 ;  /* 0x0000000403027825 */ /* 0x010fc800078e0008 */
[----:B------:R-:W1:Y:S04]  /*0a20*/  LDG.E R4, desc[UR4][R4.64] ;  /* 0x0000000404047981 */ /* 0x000e68000c1e1900 */
[----:B------:R-:W1:Y:S02]  /*0a30*/  LDG.E R3, desc[UR4][R2.64] ;  /* 0x0000000402037981 */ /* 0x000e64000c1e1900 */
[----:B-12---:R-:W-:-:S05]  /*0a40*/  FMUL R7, R4, R3 ;  /* 0x0000000304077220 */ /* 0x006fca0000400000 */
[----:B------:R-:W-:Y:S01]  /*0a50*/  STG.E desc[UR4][R10.64], R7 ;  /* 0x000000070a007986 */ /* 0x000fe2000c101904 */
[----:B------:R-:W-:Y:S05]  /*0a60*/  EXIT ;  /* 0x000000000000794d */ /* 0x000fea0003800000 */
.L_x_19:
        /* <DEDUP_REMOVED lines=9> */
.L_x_24:


//--------------------- .text._Z13cudaMatrixAddPfS_S_ii --------------------------
	.section	.text._Z13cudaMatrixAddPfS_S_ii,"ax",@progbits
	.align	128
        .global         _Z13cudaMatrixAddPfS_S_ii
        .type           _Z13cudaMatrixAddPfS_S_ii,@function
        .size           _Z13cudaMatrixAddPfS_S_ii,(.L_x_25 - _Z13cudaMatrixAddPfS_S_ii)
        .other          _Z13cudaMatrixAddPfS_S_ii,@"STO_CUDA_ENTRY STV_DEFAULT"
_Z13cudaMatrixAddPfS_S_ii:
.text._Z13cudaMatrixAddPfS_S_ii:
[----:B------:R-:W-:Y:S01]  /*0000*/  LDC R1, c[0x0][0x37c] ;  /* 0x0000df00ff017b82 */ /* 0x000fe20000000800 */
[----:B------:R-:W0:Y:S07]  /*0010*/  S2R R3, SR_TID.X ;  /* 0x0000000000037919 */ /* 0x000e2e0000002100 */
[----:B------:R-:W1:Y:S01]  /*0020*/  S2UR UR4, SR_CTAID.X ;  /* 0x00000000000479c3 */ /* 0x000e620000002500 */
[----:B------:R-:W2:Y:S01]  /*0030*/  LDCU.128 UR8, c[0x0][0x380] ;  /* 0x00007000ff0877ac */ /* 0x000ea20008000c00 */
[----:B------:R-:W3:Y:S06]  /*0040*/  LDCU.64 UR6, c[0x0][0x390] ;  /* 0x00007200ff0677ac */ /* 0x000eec0008000a00 */
[----:B------:R-:W1:Y:S02]  /*0050*/  LDC R0, c[0x0][0x39c] ;  /* 0x0000e700ff007b82 */ /* 0x000e640000000800 */
[----:B-1----:R-:W-:Y:S01]  /*0060*/  IMAD R0, R0, UR4, RZ ;  /* 0x0000000400007c24 */ /* 0x002fe2000f8e02ff */
[----:B------:R-:W1:Y:S04]  /*0070*/  LDCU.64 UR4, c[0x0][0x358] ;  /* 0x00006b00ff0477ac */ /* 0x000e680008000a00 */
[----:B0-----:R-:W-:-:S04]  /*0080*/  IADD3 R3, P0, PT, R0, R3, RZ ;  /* 0x0000000300037210 */ /* 0x001fc80007f1e0ff */
[----:B------:R-:W-:Y:S01]  /*0090*/  LEA.HI.X.SX32 R0, R0, RZ, 0x1, P0 ;  /* 0x000000ff00007211 */ /* 0x000fe200000f0eff */
[----:B------:R-:W-:-:S03]  /*00a0*/  IMAD.SHL.U32 R6, R3, 0x4, RZ ;  /* 0x0000000403067824 */ /* 0x000fc600078e00ff */
[----:B------:R-:W-:Y:S02]  /*00b0*/  SHF.L.U64.HI R0, R3, 0x2, R0 ;  /* 0x0000000203007819 */ /* 0x000fe40000010200 */
[C---:B--2---:R-:W-:Y:S02]  /*00c0*/  IADD3 R4, P1, PT, R6.reuse, UR10, RZ ;  /* 0x0000000a06047c10 */ /* 0x044fe4000ff3e0ff */
[----:B------:R-:W-:Y:S02]  /*00d0*/  IADD3 R2, P0, PT, R6, UR8, RZ ;  /* 0x0000000806027c10 */ /* 0x000fe4000ff1e0ff */
[C---:B------:R-:W-:Y:S02]  /*00e0*/  IADD3.X R5, PT, PT, R0.reuse, UR11, RZ, P1, !PT ;  /* 0x0000000b00057c10 */ /* 0x040fe40008ffe4ff */
[----:B------:R-:W-:-:S04]  /*00f0*/  IADD3.X R3, PT, PT, R0, UR9, RZ, P0, !PT ;  /* 0x0000000900037c10 */ /* 0x000fc800087fe4ff */
[----:B-1----:R-:W2:Y:S04]  /*0100*/  LDG.E R5, desc[UR4][R4.64] ;  /* 0x0000000404057981 */ /* 0x002ea8000c1e1900 */
[----:B------:R-:W2:Y:S01]  /*0110*/  LDG.E R2, desc[UR4][R2.64] ;  /* 0x0000000402027981 */ /* 0x000ea2000c1e1900 */
[----:B---3--:R-:W-:-:S04]  /*0120*/  IADD3 R6, P0, PT, R6, UR6, RZ ;  /* 0x0000000606067c10 */ /* 0x008fc8000ff1e0ff */
[----:B------:R-:W-:Y:S01]  /*0130*/  IADD3.X R7, PT, PT, R0, UR7, RZ, P0, !PT ;  /* 0x0000000700077c10 */ /* 0x000fe200087fe4ff */
[----:B--2---:R-:W-:-:S05]  /*0140*/  FADD R9, R2, R5 ;  /* 0x0000000502097221 */ /* 0x004fca0000000000 */
[----:B------:R-:W-:Y:S01]  /*0150*/  STG.E desc[UR4][R6.64], R9 ;  /* 0x0000000906007986 */ /* 0x000fe2000c101904 */
[----:B------:R-:W-:Y:S05]  /*0160*/  EXIT ;  /* 0x000000000000794d */ /* 0x000fea0003800000 */
.L_x_20:
        /* <DEDUP_REMOVED lines=9> */
.L_x_25:


//--------------------- .nv.shared.reserved.0     --------------------------
	.section	.nv.shared.reserved.0,"aw",@nobits
	.weak		__nv_reservedSMEM_offset_0_alias
	.size		__nv_reservedSMEM_offset_0_alias, 0, 64
	.other		__nv_reservedSMEM_offset_0_alias,@"STO_CUDA_RESERVED_SHARED STV_DEFAULT"
__nv_reservedSMEM_offset_0_alias:
	.zero		0
	.zero		64


//--------------------- .nv.constant0._Z11cudasubsampPfS_iii --------------------------
	.section	.nv.constant0._Z11cudasubsampPfS_iii,"a",@progbits
	.sectionflags	@""
	.align	4
.nv.constant0._Z11cudasubsampPfS_iii:
	.zero		924


//--------------------- .nv.constant0._Z10cudaConv2DPfS_S_ii --------------------------
	.section	.nv.constant0._Z10cudaConv2DPfS_S_ii,"a",@progbits
	.sectionflags	@""
	.align	4
.nv.constant0._Z10cudaConv2DPfS_S_ii:
	.zero		928


//--------------------- .nv.constant0._Z15cudaMatrixMult2PfS_S_ii --------------------------
	.section	.nv.constant0._Z15cudaMatrixMult2PfS_S_ii,"a",@progbits
	.sectionflags	@""
	.align	4
.nv.constant0._Z15cudaMatrixMult2PfS_S_ii:
	.zero		928


//--------------------- .nv.constant0._Z14cudaMatrixMultPfS_S_i --------------------------
	.section	.nv.constant0._Z14cudaMatrixMultPfS_S_i,"a",@progbits
	.sectionflags	@""
	.align	4
.nv.constant0._Z14cudaMatrixMultPfS_S_i:
	.zero		924


//--------------------- .nv.constant0._Z13cudaMatrixAddPfS_S_ii --------------------------
	.section	.nv.constant0._Z13cudaMatrixAddPfS_S_ii,"a",@progbits
	.sectionflags	@""
	.align	4
.nv.constant0._Z13cudaMatrixAddPfS_S_ii:
	.zero		928


//--------------------- SYMBOLS --------------------------

	.type		.nv.reservedSmem.offset0,@object
	.size		.nv.reservedSmem.offset0,0x4
